//
// Generated by NVIDIA NVVM Compiler
//
// Compiler Build ID: CL-36424714
// Cuda compilation tools, release 13.0, V13.0.88
// Based on NVVM 20.0.0
//

.version 9.0
.target sm_100
.address_size 64

	// .globl	_Z14compute_kernelPK4Vec3PdiPS_i
.func  (.param .b64 func_retval0) __internal_accurate_pow
(
	.param .b64 __internal_accurate_pow_param_0,
	.param .b64 __internal_accurate_pow_param_1
)
;
.global .align 1 .b8 _ZN34_INTERNAL_4f1050ec_4_k_cu_848cf31c4cuda3std3__45__cpo5beginE[1];
.global .align 1 .b8 _ZN34_INTERNAL_4f1050ec_4_k_cu_848cf31c4cuda3std3__45__cpo3endE[1];
.global .align 1 .b8 _ZN34_INTERNAL_4f1050ec_4_k_cu_848cf31c4cuda3std3__45__cpo6cbeginE[1];
.global .align 1 .b8 _ZN34_INTERNAL_4f1050ec_4_k_cu_848cf31c4cuda3std3__45__cpo4cendE[1];
.global .align 1 .b8 _ZN34_INTERNAL_4f1050ec_4_k_cu_848cf31c4cuda3std3__45__cpo6rbeginE[1];
.global .align 1 .b8 _ZN34_INTERNAL_4f1050ec_4_k_cu_848cf31c4cuda3std3__45__cpo4rendE[1];
.global .align 1 .b8 _ZN34_INTERNAL_4f1050ec_4_k_cu_848cf31c4cuda3std3__45__cpo7crbeginE[1];
.global .align 1 .b8 _ZN34_INTERNAL_4f1050ec_4_k_cu_848cf31c4cuda3std3__45__cpo5crendE[1];
.global .align 1 .b8 _ZN34_INTERNAL_4f1050ec_4_k_cu_848cf31c4cuda3std3__436_GLOBAL__N__4f1050ec_4_k_cu_848cf31c6ignoreE[1];
.global .align 1 .b8 _ZN34_INTERNAL_4f1050ec_4_k_cu_848cf31c4cuda3std3__419piecewise_constructE[1];
.global .align 1 .b8 _ZN34_INTERNAL_4f1050ec_4_k_cu_848cf31c4cuda3std3__48in_placeE[1];
.global .align 1 .b8 _ZN34_INTERNAL_4f1050ec_4_k_cu_848cf31c4cuda3std3__420unreachable_sentinelE[1];
.global .align 1 .b8 _ZN34_INTERNAL_4f1050ec_4_k_cu_848cf31c4cuda3std3__47nulloptE[1];
.global .align 1 .b8 _ZN34_INTERNAL_4f1050ec_4_k_cu_848cf31c4cuda3std3__48unexpectE[1];
.global .align 1 .b8 _ZN34_INTERNAL_4f1050ec_4_k_cu_848cf31c4cuda3std6ranges3__45__cpo4swapE[1];
.global .align 1 .b8 _ZN34_INTERNAL_4f1050ec_4_k_cu_848cf31c4cuda3std6ranges3__45__cpo9iter_moveE[1];
.global .align 1 .b8 _ZN34_INTERNAL_4f1050ec_4_k_cu_848cf31c4cuda3std6ranges3__45__cpo5beginE[1];
.global .align 1 .b8 _ZN34_INTERNAL_4f1050ec_4_k_cu_848cf31c4cuda3std6ranges3__45__cpo3endE[1];
.global .align 1 .b8 _ZN34_INTERNAL_4f1050ec_4_k_cu_848cf31c4cuda3std6ranges3__45__cpo6cbeginE[1];
.global .align 1 .b8 _ZN34_INTERNAL_4f1050ec_4_k_cu_848cf31c4cuda3std6ranges3__45__cpo4cendE[1];
.global .align 1 .b8 _ZN34_INTERNAL_4f1050ec_4_k_cu_848cf31c4cuda3std6ranges3__45__cpo7advanceE[1];
.global .align 1 .b8 _ZN34_INTERNAL_4f1050ec_4_k_cu_848cf31c4cuda3std6ranges3__45__cpo9iter_swapE[1];
.global .align 1 .b8 _ZN34_INTERNAL_4f1050ec_4_k_cu_848cf31c4cuda3std6ranges3__45__cpo4nextE[1];
.global .align 1 .b8 _ZN34_INTERNAL_4f1050ec_4_k_cu_848cf31c4cuda3std6ranges3__45__cpo4prevE[1];
.global .align 1 .b8 _ZN34_INTERNAL_4f1050ec_4_k_cu_848cf31c4cuda3std6ranges3__45__cpo4dataE[1];
.global .align 1 .b8 _ZN34_INTERNAL_4f1050ec_4_k_cu_848cf31c4cuda3std6ranges3__45__cpo5cdataE[1];
.global .align 1 .b8 _ZN34_INTERNAL_4f1050ec_4_k_cu_848cf31c4cuda3std6ranges3__45__cpo4sizeE[1];
.global .align 1 .b8 _ZN34_INTERNAL_4f1050ec_4_k_cu_848cf31c4cuda3std6ranges3__45__cpo5ssizeE[1];
.global .align 1 .b8 _ZN34_INTERNAL_4f1050ec_4_k_cu_848cf31c4cuda3std6ranges3__45__cpo8distanceE[1];
.global .align 1 .b8 _ZN34_INTERNAL_4f1050ec_4_k_cu_848cf31c6thrust24THRUST_300001_SM_1000_NS8cuda_cub3parE[1];
.global .align 1 .b8 _ZN34_INTERNAL_4f1050ec_4_k_cu_848cf31c6thrust24THRUST_300001_SM_1000_NS8cuda_cub10par_nosyncE[1];
.global .align 1 .b8 _ZN34_INTERNAL_4f1050ec_4_k_cu_848cf31c6thrust24THRUST_300001_SM_1000_NS6system6detail10sequential3seqE[1];
.global .align 1 .b8 _ZN34_INTERNAL_4f1050ec_4_k_cu_848cf31c6thrust24THRUST_300001_SM_1000_NS12placeholders2_1E[1];
.global .align 1 .b8 _ZN34_INTERNAL_4f1050ec_4_k_cu_848cf31c6thrust24THRUST_300001_SM_1000_NS12placeholders2_2E[1];
.global .align 1 .b8 _ZN34_INTERNAL_4f1050ec_4_k_cu_848cf31c6thrust24THRUST_300001_SM_1000_NS12placeholders2_3E[1];
.global .align 1 .b8 _ZN34_INTERNAL_4f1050ec_4_k_cu_848cf31c6thrust24THRUST_300001_SM_1000_NS12placeholders2_4E[1];
.global .align 1 .b8 _ZN34_INTERNAL_4f1050ec_4_k_cu_848cf31c6thrust24THRUST_300001_SM_1000_NS12placeholders2_5E[1];
.global .align 1 .b8 _ZN34_INTERNAL_4f1050ec_4_k_cu_848cf31c6thrust24THRUST_300001_SM_1000_NS12placeholders2_6E[1];
.global .align 1 .b8 _ZN34_INTERNAL_4f1050ec_4_k_cu_848cf31c6thrust24THRUST_300001_SM_1000_NS12placeholders2_7E[1];
.global .align 1 .b8 _ZN34_INTERNAL_4f1050ec_4_k_cu_848cf31c6thrust24THRUST_300001_SM_1000_NS12placeholders2_8E[1];
.global .align 1 .b8 _ZN34_INTERNAL_4f1050ec_4_k_cu_848cf31c6thrust24THRUST_300001_SM_1000_NS12placeholders2_9E[1];
.global .align 1 .b8 _ZN34_INTERNAL_4f1050ec_4_k_cu_848cf31c6thrust24THRUST_300001_SM_1000_NS12placeholders3_10E[1];
.global .align 1 .b8 _ZN34_INTERNAL_4f1050ec_4_k_cu_848cf31c6thrust24THRUST_300001_SM_1000_NS3seqE[1];

.visible .entry _Z14compute_kernelPK4Vec3PdiPS_i(
	.param .u64 .ptr .align 1 _Z14compute_kernelPK4Vec3PdiPS_i_param_0,
	.param .u64 .ptr .align 1 _Z14compute_kernelPK4Vec3PdiPS_i_param_1,
	.param .u32 _Z14compute_kernelPK4Vec3PdiPS_i_param_2,
	.param .u64 .ptr .align 1 _Z14compute_kernelPK4Vec3PdiPS_i_param_3,
	.param .u32 _Z14compute_kernelPK4Vec3PdiPS_i_param_4
)
{
	.reg .pred 	%p<66>;
	.reg .b32 	%r<100>;
	.reg .b32 	%f<3>;
	.reg .b64 	%rd<16>;
	.reg .b64 	%fd<133>;

	ld.param.u64 	%rd5, [_Z14compute_kernelPK4Vec3PdiPS_i_param_0];
	ld.param.u32 	%r22, [_Z14compute_kernelPK4Vec3PdiPS_i_param_2];
	ld.param.u64 	%rd7, [_Z14compute_kernelPK4Vec3PdiPS_i_param_3];
	ld.param.u32 	%r21, [_Z14compute_kernelPK4Vec3PdiPS_i_param_4];
	mov.u32 	%r23, %ctaid.x;
	mov.u32 	%r24, %ntid.x;
	mov.u32 	%r25, %tid.x;
	mad.lo.s32 	%r1, %r23, %r24, %r25;
	setp.ge.s32 	%p5, %r1, %r22;
	@%p5 bra 	$L__BB0_45;
	cvta.to.global.u64 	%rd8, %rd5;
	mul.wide.s32 	%rd9, %r1, 24;
	add.s64 	%rd1, %rd8, %rd9;
	setp.lt.s32 	%p6, %r21, 1;
	mov.f64 	%fd132, 0d0000000000000000;
	@%p6 bra 	$L__BB0_44;
	ld.global.f64 	%fd1, [%rd1];
	ld.global.f64 	%fd2, [%rd1+8];
	ld.global.f64 	%fd3, [%rd1+16];
	mov.f64 	%fd46, 0d3FD51EB851EB851F;
	{
	.reg .b32 %temp; 
	mov.b64 	{%temp, %r2}, %fd46;
	}
	and.b32  	%r3, %r2, 2146435072;
	setp.eq.s32 	%p7, %r3, 1127219200;
	setp.lt.s32 	%p8, %r2, 0;
	selp.b32 	%r4, 0, 2146435072, %p8;
	and.b32  	%r26, %r2, 2147483647;
	setp.ne.s32 	%p9, %r26, 1071644672;
	and.pred  	%p1, %p7, %p9;
	mov.f64 	%fd47, 0dBFF8000000000000;
	{
	.reg .b32 %temp; 
	mov.b64 	{%temp, %r5}, %fd47;
	}
	and.b32  	%r27, %r5, 2146435072;
	setp.eq.s32 	%p10, %r27, 1073741824;
	setp.lt.s32 	%p11, %r5, 0;
	selp.b32 	%r6, 0, 2146435072, %p11;
	and.b32  	%r28, %r5, 2147483647;
	setp.ne.s32 	%p12, %r28, 1071644672;
	and.pred  	%p2, %p10, %p12;
	mov.f64 	%fd48, 0dC004000000000000;
	{
	.reg .b32 %temp; 
	mov.b64 	{%temp, %r7}, %fd48;
	}
	and.b32  	%r8, %r7, 2146435072;
	setp.eq.s32 	%p13, %r8, 1074790400;
	setp.lt.s32 	%p14, %r7, 0;
	selp.b32 	%r9, 0, 2146435072, %p14;
	and.b32  	%r29, %r7, 2147483647;
	setp.ne.s32 	%p15, %r29, 1071644672;
	and.pred  	%p3, %p13, %p15;
	mov.f64 	%fd49, 0dC00C000000000000;
	{
	.reg .b32 %temp; 
	mov.b64 	{%temp, %r10}, %fd49;
	}
	and.b32  	%r11, %r10, 2146435072;
	setp.lt.s32 	%p16, %r10, 0;
	selp.b32 	%r12, 0, 2146435072, %p16;
	mov.f64 	%fd50, 0d3FE0000000000000;
	{
	.reg .b32 %temp; 
	mov.b64 	{%temp, %r30}, %fd50;
	}
	and.b32  	%r31, %r30, 2146435072;
	setp.eq.s32 	%p17, %r31, 1071644672;
	setp.lt.s32 	%p18, %r30, 0;
	shr.s32 	%r32, %r30, 31;
	and.b32  	%r33, %r32, 2146435072;
	mov.b32 	%r34, 0;
	mov.b64 	%fd4, {%r34, %r33};
	selp.b32 	%r13, 0, 2146435072, %p18;
	and.b32  	%r35, %r30, 2147483647;
	setp.ne.s32 	%p19, %r35, 1071644672;
	and.pred  	%p4, %p17, %p19;
	neg.s32 	%r99, %r21;
	cvta.to.global.u64 	%rd10, %rd7;
	add.s64 	%rd15, %rd10, 16;
	mov.f64 	%fd132, 0d0000000000000000;
$L__BB0_3:
	ld.global.f64 	%fd51, [%rd15+-16];
	sub.f64 	%fd52, %fd1, %fd51;
	ld.global.f64 	%fd53, [%rd15+-8];
	sub.f64 	%fd54, %fd2, %fd53;
	ld.global.f64 	%fd55, [%rd15];
	sub.f64 	%fd56, %fd3, %fd55;
	mul.f64 	%fd57, %fd54, %fd54;
	fma.rn.f64 	%fd58, %fd52, %fd52, %fd57;
	fma.rn.f64 	%fd6, %fd56, %fd56, %fd58;
	sqrt.rn.f64 	%fd7, %fd6;
	mul.f64 	%fd8, %fd7, 0dBFB999999999999A;
	fma.rn.f64 	%fd59, %fd8, 0d3FF71547652B82FE, 0d4338000000000000;
	{
	.reg .b32 %temp; 
	mov.b64 	{%r16, %temp}, %fd59;
	}
	mov.f64 	%fd60, 0dC338000000000000;
	add.rn.f64 	%fd61, %fd59, %fd60;
	fma.rn.f64 	%fd62, %fd61, 0dBFE62E42FEFA39EF, %fd8;
	fma.rn.f64 	%fd63, %fd61, 0dBC7ABC9E3B39803F, %fd62;
	fma.rn.f64 	%fd64, %fd63, 0d3E5ADE1569CE2BDF, 0d3E928AF3FCA213EA;
	fma.rn.f64 	%fd65, %fd64, %fd63, 0d3EC71DEE62401315;
	fma.rn.f64 	%fd66, %fd65, %fd63, 0d3EFA01997C89EB71;
	fma.rn.f64 	%fd67, %fd66, %fd63, 0d3F2A01A014761F65;
	fma.rn.f64 	%fd68, %fd67, %fd63, 0d3F56C16C1852B7AF;
	fma.rn.f64 	%fd69, %fd68, %fd63, 0d3F81111111122322;
	fma.rn.f64 	%fd70, %fd69, %fd63, 0d3FA55555555502A1;
	fma.rn.f64 	%fd71, %fd70, %fd63, 0d3FC5555555555511;
	fma.rn.f64 	%fd72, %fd71, %fd63, 0d3FE000000000000B;
	fma.rn.f64 	%fd73, %fd72, %fd63, 0d3FF0000000000000;
	fma.rn.f64 	%fd74, %fd73, %fd63, 0d3FF0000000000000;
	{
	.reg .b32 %temp; 
	mov.b64 	{%r17, %temp}, %fd74;
	}
	{
	.reg .b32 %temp; 
	mov.b64 	{%temp, %r18}, %fd74;
	}
	shl.b32 	%r36, %r16, 20;
	add.s32 	%r37, %r36, %r18;
	mov.b64 	%fd122, {%r17, %r37};
	{
	.reg .b32 %temp; 
	mov.b64 	{%temp, %r38}, %fd8;
	}
	mov.b32 	%f2, %r38;
	abs.f32 	%f1, %f2;
	setp.lt.f32 	%p20, %f1, 0f4086232B;
	@%p20 bra 	$L__BB0_6;
	setp.lt.f64 	%p21, %fd8, 0d0000000000000000;
	add.f64 	%fd75, %fd8, 0d7FF0000000000000;
	selp.f64 	%fd122, 0d0000000000000000, %fd75, %p21;
	setp.geu.f32 	%p22, %f1, 0f40874800;
	@%p22 bra 	$L__BB0_6;
	shr.u32 	%r39, %r16, 31;
	add.s32 	%r40, %r16, %r39;
	shr.s32 	%r41, %r40, 1;
	shl.b32 	%r42, %r41, 20;
	add.s32 	%r43, %r18, %r42;
	mov.b64 	%fd76, {%r17, %r43};
	sub.s32 	%r44, %r16, %r41;
	shl.b32 	%r45, %r44, 20;
	add.s32 	%r46, %r45, 1072693248;
	mov.b32 	%r47, 0;
	mov.b64 	%fd77, {%r47, %r46};
	mul.f64 	%fd122, %fd77, %fd76;
$L__BB0_6:
	{
	.reg .b32 %temp; 
	mov.b64 	{%temp, %r19}, %fd7;
	}
	abs.f64 	%fd13, %fd7;
	setp.neu.f64 	%p23, %fd6, 0d0000000000000000;
	@%p23 bra 	$L__BB0_8;
	setp.lt.s32 	%p25, %r2, 0;
	setp.eq.s32 	%p26, %r3, 1127219200;
	selp.b32 	%r48, %r19, 0, %p26;
	or.b32  	%r49, %r48, 2146435072;
	selp.b32 	%r50, %r49, %r48, %p25;
	mov.b32 	%r51, 0;
	mov.b64 	%fd124, {%r51, %r50};
	bra.uni 	$L__BB0_9;
$L__BB0_8:
	setp.lt.s32 	%p24, %r19, 0;
	{ // callseq 0, 0
	.param .b64 param0;
	st.param.f64 	[param0], %fd13;
	.param .b64 param1;
	st.param.f64 	[param1], 0d3FD51EB851EB851F;
	.param .b64 retval0;
	call.uni (retval0), 
	__internal_accurate_pow, 
	(
	param0, 
	param1
	);
	ld.param.f64 	%fd78, [retval0];
	} // callseq 0
	selp.f64 	%fd124, 0dFFF8000000000000, %fd78, %p24;
$L__BB0_9:
	add.f64 	%fd80, %fd7, 0d3FD51EB851EB851F;
	{
	.reg .b32 %temp; 
	mov.b64 	{%temp, %r52}, %fd80;
	}
	and.b32  	%r53, %r52, 2146435072;
	setp.ne.s32 	%p27, %r53, 2146435072;
	@%p27 bra 	$L__BB0_14;
	setp.ge.f64 	%p28, %fd6, 0d0000000000000000;
	@%p28 bra 	$L__BB0_12;
	mov.f64 	%fd81, 0d3FD51EB851EB851F;
	add.rn.f64 	%fd124, %fd7, %fd81;
	bra.uni 	$L__BB0_14;
$L__BB0_12:
	setp.neu.f64 	%p29, %fd13, 0d7FF0000000000000;
	@%p29 bra 	$L__BB0_14;
	setp.lt.s32 	%p30, %r19, 0;
	or.b32  	%r54, %r4, -2147483648;
	selp.b32 	%r55, %r54, %r4, %p1;
	selp.b32 	%r56, %r55, %r4, %p30;
	mov.b32 	%r57, 0;
	mov.b64 	%fd124, {%r57, %r56};
$L__BB0_14:
	@%p23 bra 	$L__BB0_16;
	setp.lt.s32 	%p33, %r5, 0;
	and.b32  	%r58, %r5, 2146435072;
	setp.eq.s32 	%p34, %r58, 1073741824;
	selp.b32 	%r59, %r19, 0, %p34;
	or.b32  	%r60, %r59, 2146435072;
	selp.b32 	%r61, %r60, %r59, %p33;
	mov.b32 	%r62, 0;
	mov.b64 	%fd126, {%r62, %r61};
	bra.uni 	$L__BB0_17;
$L__BB0_16:
	setp.lt.s32 	%p32, %r19, 0;
	{ // callseq 1, 0
	.param .b64 param0;
	st.param.f64 	[param0], %fd13;
	.param .b64 param1;
	st.param.f64 	[param1], 0dBFF8000000000000;
	.param .b64 retval0;
	call.uni (retval0), 
	__internal_accurate_pow, 
	(
	param0, 
	param1
	);
	ld.param.f64 	%fd82, [retval0];
	} // callseq 1
	selp.f64 	%fd126, 0dFFF8000000000000, %fd82, %p32;
$L__BB0_17:
	add.f64 	%fd84, %fd7, 0dBFF8000000000000;
	{
	.reg .b32 %temp; 
	mov.b64 	{%temp, %r63}, %fd84;
	}
	and.b32  	%r64, %r63, 2146435072;
	setp.ne.s32 	%p35, %r64, 2146435072;
	@%p35 bra 	$L__BB0_22;
	setp.ge.f64 	%p36, %fd6, 0d0000000000000000;
	@%p36 bra 	$L__BB0_20;
	mov.f64 	%fd85, 0dBFF8000000000000;
	add.rn.f64 	%fd126, %fd7, %fd85;
	bra.uni 	$L__BB0_22;
$L__BB0_20:
	setp.neu.f64 	%p37, %fd13, 0d7FF0000000000000;
	@%p37 bra 	$L__BB0_22;
	setp.lt.s32 	%p38, %r19, 0;
	or.b32  	%r65, %r6, -2147483648;
	selp.b32 	%r66, %r65, %r6, %p2;
	selp.b32 	%r67, %r66, %r6, %p38;
	mov.b32 	%r68, 0;
	mov.b64 	%fd126, {%r68, %r67};
$L__BB0_22:
	setp.neu.f64 	%p39, %fd6, 0d0000000000000000;
	@%p39 bra 	$L__BB0_24;
	setp.lt.s32 	%p41, %r7, 0;
	setp.eq.s32 	%p42, %r8, 1074790400;
	selp.b32 	%r69, %r19, 0, %p42;
	or.b32  	%r70, %r69, 2146435072;
	selp.b32 	%r71, %r70, %r69, %p41;
	mov.b32 	%r72, 0;
	mov.b64 	%fd128, {%r72, %r71};
	bra.uni 	$L__BB0_25;
$L__BB0_24:
	setp.lt.s32 	%p40, %r19, 0;
	{ // callseq 2, 0
	.param .b64 param0;
	st.param.f64 	[param0], %fd13;
	.param .b64 param1;
	st.param.f64 	[param1], 0dC004000000000000;
	.param .b64 retval0;
	call.uni (retval0), 
	__internal_accurate_pow, 
	(
	param0, 
	param1
	);
	ld.param.f64 	%fd86, [retval0];
	} // callseq 2
	selp.f64 	%fd128, 0dFFF8000000000000, %fd86, %p40;
$L__BB0_25:
	add.f64 	%fd88, %fd7, 0dC004000000000000;
	{
	.reg .b32 %temp; 
	mov.b64 	{%temp, %r73}, %fd88;
	}
	and.b32  	%r74, %r73, 2146435072;
	setp.ne.s32 	%p43, %r74, 2146435072;
	@%p43 bra 	$L__BB0_30;
	setp.ge.f64 	%p44, %fd6, 0d0000000000000000;
	@%p44 bra 	$L__BB0_28;
	mov.f64 	%fd89, 0dC004000000000000;
	add.rn.f64 	%fd128, %fd7, %fd89;
	bra.uni 	$L__BB0_30;
$L__BB0_28:
	setp.neu.f64 	%p45, %fd13, 0d7FF0000000000000;
	@%p45 bra 	$L__BB0_30;
	setp.lt.s32 	%p46, %r19, 0;
	or.b32  	%r75, %r9, -2147483648;
	selp.b32 	%r76, %r75, %r9, %p3;
	selp.b32 	%r77, %r76, %r9, %p46;
	mov.b32 	%r78, 0;
	mov.b64 	%fd128, {%r78, %r77};
$L__BB0_30:
	@%p39 bra 	$L__BB0_32;
	setp.lt.s32 	%p49, %r10, 0;
	setp.eq.s32 	%p50, %r11, 1074790400;
	selp.b32 	%r79, %r19, 0, %p50;
	or.b32  	%r80, %r79, 2146435072;
	selp.b32 	%r81, %r80, %r79, %p49;
	mov.b32 	%r82, 0;
	mov.b64 	%fd130, {%r82, %r81};
	bra.uni 	$L__BB0_33;
$L__BB0_32:
	setp.lt.s32 	%p48, %r19, 0;
	{ // callseq 3, 0
	.param .b64 param0;
	st.param.f64 	[param0], %fd13;
	.param .b64 param1;
	st.param.f64 	[param1], 0dC00C000000000000;
	.param .b64 retval0;
	call.uni (retval0), 
	__internal_accurate_pow, 
	(
	param0, 
	param1
	);
	ld.param.f64 	%fd90, [retval0];
	} // callseq 3
	selp.f64 	%fd130, 0dFFF8000000000000, %fd90, %p48;
$L__BB0_33:
	add.f64 	%fd92, %fd7, 0dC00C000000000000;
	{
	.reg .b32 %temp; 
	mov.b64 	{%temp, %r83}, %fd92;
	}
	and.b32  	%r84, %r83, 2146435072;
	setp.ne.s32 	%p51, %r84, 2146435072;
	@%p51 bra 	$L__BB0_38;
	setp.ge.f64 	%p52, %fd6, 0d0000000000000000;
	@%p52 bra 	$L__BB0_36;
	mov.f64 	%fd93, 0dC00C000000000000;
	add.rn.f64 	%fd130, %fd7, %fd93;
	bra.uni 	$L__BB0_38;
$L__BB0_36:
	setp.neu.f64 	%p53, %fd13, 0d7FF0000000000000;
	@%p53 bra 	$L__BB0_38;
	setp.lt.s32 	%p54, %r19, 0;
	setp.eq.s32 	%p55, %r11, 1074790400;
	and.b32  	%r86, %r10, 2147483647;
	setp.ne.s32 	%p56, %r86, 1071644672;
	or.b32  	%r87, %r12, -2147483648;
	selp.b32 	%r88, %r87, %r12, %p56;
	selp.b32 	%r89, %r88, %r12, %p55;
	selp.b32 	%r90, %r89, %r12, %p54;
	mov.b32 	%r91, 0;
	mov.b64 	%fd130, {%r91, %r90};
$L__BB0_38:
	setp.lt.s32 	%p57, %r19, 0;
	{ // callseq 4, 0
	.param .b64 param0;
	st.param.f64 	[param0], %fd13;
	.param .b64 param1;
	st.param.f64 	[param1], 0d3FE0000000000000;
	.param .b64 retval0;
	call.uni (retval0), 
	__internal_accurate_pow, 
	(
	param0, 
	param1
	);
	ld.param.f64 	%fd94, [retval0];
	} // callseq 4
	setp.neu.f64 	%p58, %fd6, 0d0000000000000000;
	selp.f64 	%fd96, 0dFFF8000000000000, %fd94, %p57;
	selp.f64 	%fd131, %fd96, %fd4, %p58;
	add.f64 	%fd97, %fd7, 0d3FE0000000000000;
	{
	.reg .b32 %temp; 
	mov.b64 	{%temp, %r92}, %fd97;
	}
	and.b32  	%r93, %r92, 2146435072;
	setp.ne.s32 	%p59, %r93, 2146435072;
	@%p59 bra 	$L__BB0_43;
	setp.ge.f64 	%p60, %fd6, 0d0000000000000000;
	@%p60 bra 	$L__BB0_41;
	mov.f64 	%fd98, 0d3FE0000000000000;
	add.rn.f64 	%fd131, %fd7, %fd98;
	bra.uni 	$L__BB0_43;
$L__BB0_41:
	setp.neu.f64 	%p61, %fd13, 0d7FF0000000000000;
	@%p61 bra 	$L__BB0_43;
	or.b32  	%r94, %r13, -2147483648;
	selp.b32 	%r95, %r94, %r13, %p4;
	selp.b32 	%r96, %r95, %r13, %p58;
	selp.b32 	%r97, %r96, %r13, %p57;
	mov.b32 	%r98, 0;
	mov.b64 	%fd131, {%r98, %r97};
$L__BB0_43:
	setp.eq.f64 	%p64, %fd7, 0d3FF0000000000000;
	mul.f64 	%fd99, %fd131, 0dBFE999999999999A;
	selp.f64 	%fd100, 0dBFE999999999999A, %fd99, %p64;
	selp.f64 	%fd101, 0d3FF0000000000000, %fd124, %p64;
	fma.rn.f64 	%fd102, %fd122, 0d3FE0000000000000, %fd101;
	mul.f64 	%fd103, %fd7, 0dC004000000000000;
	mul.f64 	%fd104, %fd7, %fd103;
	mul.f64 	%fd105, %fd7, 0d3FD0000000000000;
	mul.f64 	%fd106, %fd7, %fd105;
	fma.rn.f64 	%fd107, %fd7, %fd106, %fd104;
	fma.rn.f64 	%fd108, %fd7, 0dBFD3333333333333, %fd107;
	add.f64 	%fd109, %fd108, 0d400999999999999A;
	add.f64 	%fd110, %fd109, %fd102;
	mul.f64 	%fd111, %fd126, 0d3FCC28F5C28F5C29;
	selp.f64 	%fd112, 0d3FCC28F5C28F5C29, %fd111, %p64;
	add.f64 	%fd113, %fd110, %fd112;
	mul.f64 	%fd114, %fd128, 0d3FB999999999999A;
	selp.f64 	%fd115, 0d3FB999999999999A, %fd114, %p64;
	add.f64 	%fd116, %fd113, %fd115;
	mul.f64 	%fd117, %fd130, 0dBFC999999999999A;
	selp.f64 	%fd118, 0dBFC999999999999A, %fd117, %p64;
	add.f64 	%fd119, %fd116, %fd118;
	add.f64 	%fd120, %fd119, %fd100;
	fma.rn.f64 	%fd132, %fd120, 0d3F1A36E2EB1C432D, %fd132;
	add.s32 	%r99, %r99, 1;
	setp.ne.s32 	%p65, %r99, 0;
	add.s64 	%rd15, %rd15, 24;
	@%p65 bra 	$L__BB0_3;
$L__BB0_44:
	ld.param.u64 	%rd14, [_Z14compute_kernelPK4Vec3PdiPS_i_param_1];
	cvta.to.global.u64 	%rd11, %rd14;
	mul.wide.s32 	%rd12, %r1, 8;
	add.s64 	%rd13, %rd11, %rd12;
	st.global.f64 	[%rd13], %fd132;
$L__BB0_45:
	ret;

}
	// .globl	_ZN3cub18CUB_300001_SM_10006detail11EmptyKernelIvEEvv
.visible .entry _ZN3cub18CUB_300001_SM_10006detail11EmptyKernelIvEEvv()
{


	ret;

}
	// .globl	_ZN3cub18CUB_300001_SM_10006detail8for_each13static_kernelINS2_12policy_hub_t12policy_500_tEmN6thrust24THRUST_300001_SM_1000_NS8cuda_cub20__uninitialized_fill7functorINS7_10device_ptrIdEEdEEEEvT0_T1_
.visible .entry _ZN3cub18CUB_300001_SM_10006detail8for_each13static_kernelINS2_12policy_hub_t12policy_500_tEmN6thrust24THRUST_300001_SM_1000_NS8cuda_cub20__uninitialized_fill7functorINS7_10device_ptrIdEEdEEEEvT0_T1_(
	.param .u64 _ZN3cub18CUB_300001_SM_10006detail8for_each13static_kernelINS2_12policy_hub_t12policy_500_tEmN6thrust24THRUST_300001_SM_1000_NS8cuda_cub20__uninitialized_fill7functorINS7_10device_ptrIdEEdEEEEvT0_T1__param_0,
	.param .align 8 .b8 _ZN3cub18CUB_300001_SM_10006detail8for_each13static_kernelINS2_12policy_hub_t12policy_500_tEmN6thrust24THRUST_300001_SM_1000_NS8cuda_cub20__uninitialized_fill7functorINS7_10device_ptrIdEEdEEEEvT0_T1__param_1[16]
)
.maxntid 256
{
	.reg .pred 	%p<4>;
	.reg .b32 	%r<5>;
	.reg .b64 	%rd<16>;
	.reg .b64 	%fd<3>;

	ld.param.f64 	%fd2, [_ZN3cub18CUB_300001_SM_10006detail8for_each13static_kernelINS2_12policy_hub_t12policy_500_tEmN6thrust24THRUST_300001_SM_1000_NS8cuda_cub20__uninitialized_fill7functorINS7_10device_ptrIdEEdEEEEvT0_T1__param_1+8];
	ld.param.u64 	%rd4, [_ZN3cub18CUB_300001_SM_10006detail8for_each13static_kernelINS2_12policy_hub_t12policy_500_tEmN6thrust24THRUST_300001_SM_1000_NS8cuda_cub20__uninitialized_fill7functorINS7_10device_ptrIdEEdEEEEvT0_T1__param_1];
	ld.param.u64 	%rd5, [_ZN3cub18CUB_300001_SM_10006detail8for_each13static_kernelINS2_12policy_hub_t12policy_500_tEmN6thrust24THRUST_300001_SM_1000_NS8cuda_cub20__uninitialized_fill7functorINS7_10device_ptrIdEEdEEEEvT0_T1__param_0];
	mov.u32 	%r2, %ctaid.x;
	mul.wide.u32 	%rd1, %r2, 512;
	sub.s64 	%rd2, %rd5, %rd1;
	setp.lt.u64 	%p1, %rd2, 512;
	@%p1 bra 	$L__BB2_2;
	mov.u32 	%r4, %tid.x;
	cvta.to.global.u64 	%rd11, %rd4;
	cvt.u64.u32 	%rd12, %r4;
	add.s64 	%rd13, %rd1, %rd12;
	shl.b64 	%rd14, %rd13, 3;
	add.s64 	%rd15, %rd11, %rd14;
	st.global.f64 	[%rd15], %fd2;
	st.global.f64 	[%rd15+2048], %fd2;
	bra.uni 	$L__BB2_6;
$L__BB2_2:
	cvta.to.global.u64 	%rd6, %rd4;
	mov.u32 	%r1, %tid.x;
	cvt.u64.u32 	%rd7, %r1;
	setp.le.u64 	%p2, %rd2, %rd7;
	add.s64 	%rd8, %rd1, %rd7;
	shl.b64 	%rd9, %rd8, 3;
	add.s64 	%rd3, %rd6, %rd9;
	@%p2 bra 	$L__BB2_4;
	st.global.f64 	[%rd3], %fd2;
$L__BB2_4:
	add.s32 	%r3, %r1, 256;
	cvt.u64.u32 	%rd10, %r3;
	setp.le.u64 	%p3, %rd2, %rd10;
	@%p3 bra 	$L__BB2_6;
	st.global.f64 	[%rd3+2048], %fd2;
$L__BB2_6:
	ret;

}
.func  (.param .b64 func_retval0) __internal_accurate_pow(
	.param .b64 __internal_accurate_pow_param_0,
	.param .b64 __internal_accurate_pow_param_1
)
{
	.reg .pred 	%p<8>;
	.reg .b32 	%r<49>;
	.reg .b32 	%f<3>;
	.reg .b64 	%fd<109>;

	ld.param.f64 	%fd10, [__internal_accurate_pow_param_0];
	ld.param.f64 	%fd11, [__internal_accurate_pow_param_1];
	{
	.reg .b32 %temp; 
	mov.b64 	{%temp, %r46}, %fd10;
	}
	{
	.reg .b32 %temp; 
	mov.b64 	{%r45, %temp}, %fd10;
	}
	shr.u32 	%r47, %r46, 20;
	setp.gt.u32 	%p1, %r46, 1048575;
	@%p1 bra 	$L__BB3_2;
	mul.f64 	%fd12, %fd10, 0d4350000000000000;
	{
	.reg .b32 %temp; 
	mov.b64 	{%temp, %r46}, %fd12;
	}
	{
	.reg .b32 %temp; 
	mov.b64 	{%r45, %temp}, %fd12;
	}
	shr.u32 	%r16, %r46, 20;
	add.s32 	%r47, %r16, -54;
$L__BB3_2:
	add.s32 	%r48, %r47, -1023;
	and.b32  	%r17, %r46, -2146435073;
	or.b32  	%r18, %r17, 1072693248;
	mov.b64 	%fd107, {%r45, %r18};
	setp.lt.u32 	%p2, %r18, 1073127583;
	@%p2 bra 	$L__BB3_4;
	{
	.reg .b32 %temp; 
	mov.b64 	{%r19, %temp}, %fd107;
	}
	{
	.reg .b32 %temp; 
	mov.b64 	{%temp, %r20}, %fd107;
	}
	add.s32 	%r21, %r20, -1048576;
	mov.b64 	%fd107, {%r19, %r21};
	add.s32 	%r48, %r47, -1022;
$L__BB3_4:
	add.f64 	%fd13, %fd107, 0dBFF0000000000000;
	add.f64 	%fd14, %fd107, 0d3FF0000000000000;
	rcp.approx.ftz.f64 	%fd15, %fd14;
	neg.f64 	%fd16, %fd14;
	fma.rn.f64 	%fd17, %fd16, %fd15, 0d3FF0000000000000;
	fma.rn.f64 	%fd18, %fd17, %fd17, %fd17;
	fma.rn.f64 	%fd19, %fd18, %fd15, %fd15;
	mul.f64 	%fd20, %fd13, %fd19;
	fma.rn.f64 	%fd21, %fd13, %fd19, %fd20;
	mul.f64 	%fd22, %fd21, %fd21;
	fma.rn.f64 	%fd23, %fd22, 0d3EB0F5FF7D2CAFE2, 0d3ED0F5D241AD3B5A;
	fma.rn.f64 	%fd24, %fd23, %fd22, 0d3EF3B20A75488A3F;
	fma.rn.f64 	%fd25, %fd24, %fd22, 0d3F1745CDE4FAECD5;
	fma.rn.f64 	%fd26, %fd25, %fd22, 0d3F3C71C7258A578B;
	fma.rn.f64 	%fd27, %fd26, %fd22, 0d3F6249249242B910;
	fma.rn.f64 	%fd28, %fd27, %fd22, 0d3F89999999999DFB;
	sub.f64 	%fd29, %fd13, %fd21;
	add.f64 	%fd30, %fd29, %fd29;
	neg.f64 	%fd31, %fd21;
	fma.rn.f64 	%fd32, %fd31, %fd13, %fd30;
	mul.f64 	%fd33, %fd19, %fd32;
	fma.rn.f64 	%fd34, %fd22, %fd28, 0d3FB5555555555555;
	mov.f64 	%fd35, 0d3FB5555555555555;
	sub.f64 	%fd36, %fd35, %fd34;
	fma.rn.f64 	%fd37, %fd22, %fd28, %fd36;
	add.f64 	%fd38, %fd37, 0dBC46A4CB00B9E7B0;
	add.f64 	%fd39, %fd34, %fd38;
	sub.f64 	%fd40, %fd34, %fd39;
	add.f64 	%fd41, %fd38, %fd40;
	mul.rn.f64 	%fd42, %fd21, %fd21;
	neg.f64 	%fd43, %fd42;
	fma.rn.f64 	%fd44, %fd21, %fd21, %fd43;
	{
	.reg .b32 %temp; 
	mov.b64 	{%r22, %temp}, %fd33;
	}
	{
	.reg .b32 %temp; 
	mov.b64 	{%temp, %r23}, %fd33;
	}
	add.s32 	%r24, %r23, 1048576;
	mov.b64 	%fd45, {%r22, %r24};
	fma.rn.f64 	%fd46, %fd21, %fd45, %fd44;
	mul.rn.f64 	%fd47, %fd42, %fd21;
	neg.f64 	%fd48, %fd47;
	fma.rn.f64 	%fd49, %fd42, %fd21, %fd48;
	fma.rn.f64 	%fd50, %fd42, %fd33, %fd49;
	fma.rn.f64 	%fd51, %fd46, %fd21, %fd50;
	mul.rn.f64 	%fd52, %fd39, %fd47;
	neg.f64 	%fd53, %fd52;
	fma.rn.f64 	%fd54, %fd39, %fd47, %fd53;
	fma.rn.f64 	%fd55, %fd39, %fd51, %fd54;
	fma.rn.f64 	%fd56, %fd41, %fd47, %fd55;
	add.f64 	%fd57, %fd52, %fd56;
	sub.f64 	%fd58, %fd52, %fd57;
	add.f64 	%fd59, %fd56, %fd58;
	add.f64 	%fd60, %fd21, %fd57;
	sub.f64 	%fd61, %fd21, %fd60;
	add.f64 	%fd62, %fd57, %fd61;
	add.f64 	%fd63, %fd59, %fd62;
	add.f64 	%fd64, %fd33, %fd63;
	add.f64 	%fd65, %fd60, %fd64;
	sub.f64 	%fd66, %fd60, %fd65;
	add.f64 	%fd67, %fd64, %fd66;
	xor.b32  	%r25, %r48, -2147483648;
	mov.b32 	%r26, 1127219200;
	mov.b64 	%fd68, {%r25, %r26};
	mov.b32 	%r27, -2147483648;
	mov.b64 	%fd69, {%r27, %r26};
	sub.f64 	%fd70, %fd68, %fd69;
	fma.rn.f64 	%fd71, %fd70, 0d3FE62E42FEFA39EF, %fd65;
	fma.rn.f64 	%fd72, %fd70, 0dBFE62E42FEFA39EF, %fd71;
	sub.f64 	%fd73, %fd72, %fd65;
	sub.f64 	%fd74, %fd67, %fd73;
	fma.rn.f64 	%fd75, %fd70, 0d3C7ABC9E3B39803F, %fd74;
	add.f64 	%fd76, %fd71, %fd75;
	sub.f64 	%fd77, %fd71, %fd76;
	add.f64 	%fd78, %fd75, %fd77;
	{
	.reg .b32 %temp; 
	mov.b64 	{%temp, %r28}, %fd11;
	}
	{
	.reg .b32 %temp; 
	mov.b64 	{%r29, %temp}, %fd11;
	}
	shl.b32 	%r30, %r28, 1;
	setp.gt.u32 	%p3, %r30, -33554433;
	and.b32  	%r31, %r28, -15728641;
	selp.b32 	%r32, %r31, %r28, %p3;
	mov.b64 	%fd79, {%r29, %r32};
	mul.rn.f64 	%fd80, %fd76, %fd79;
	neg.f64 	%fd81, %fd80;
	fma.rn.f64 	%fd82, %fd76, %fd79, %fd81;
	fma.rn.f64 	%fd83, %fd78, %fd79, %fd82;
	add.f64 	%fd4, %fd80, %fd83;
	sub.f64 	%fd84, %fd80, %fd4;
	add.f64 	%fd5, %fd83, %fd84;
	fma.rn.f64 	%fd85, %fd4, 0d3FF71547652B82FE, 0d4338000000000000;
	{
	.reg .b32 %temp; 
	mov.b64 	{%r13, %temp}, %fd85;
	}
	mov.f64 	%fd86, 0dC338000000000000;
	add.rn.f64 	%fd87, %fd85, %fd86;
	fma.rn.f64 	%fd88, %fd87, 0dBFE62E42FEFA39EF, %fd4;
	fma.rn.f64 	%fd89, %fd87, 0dBC7ABC9E3B39803F, %fd88;
	fma.rn.f64 	%fd90, %fd89, 0d3E5ADE1569CE2BDF, 0d3E928AF3FCA213EA;
	fma.rn.f64 	%fd91, %fd90, %fd89, 0d3EC71DEE62401315;
	fma.rn.f64 	%fd92, %fd91, %fd89, 0d3EFA01997C89EB71;
	fma.rn.f64 	%fd93, %fd92, %fd89, 0d3F2A01A014761F65;
	fma.rn.f64 	%fd94, %fd93, %fd89, 0d3F56C16C1852B7AF;
	fma.rn.f64 	%fd95, %fd94, %fd89, 0d3F81111111122322;
	fma.rn.f64 	%fd96, %fd95, %fd89, 0d3FA55555555502A1;
	fma.rn.f64 	%fd97, %fd96, %fd89, 0d3FC5555555555511;
	fma.rn.f64 	%fd98, %fd97, %fd89, 0d3FE000000000000B;
	fma.rn.f64 	%fd99, %fd98, %fd89, 0d3FF0000000000000;
	fma.rn.f64 	%fd100, %fd99, %fd89, 0d3FF0000000000000;
	{
	.reg .b32 %temp; 
	mov.b64 	{%r14, %temp}, %fd100;
	}
	{
	.reg .b32 %temp; 
	mov.b64 	{%temp, %r15}, %fd100;
	}
	shl.b32 	%r33, %r13, 20;
	add.s32 	%r34, %r33, %r15;
	mov.b64 	%fd108, {%r14, %r34};
	{
	.reg .b32 %temp; 
	mov.b64 	{%temp, %r35}, %fd4;
	}
	mov.b32 	%f2, %r35;
	abs.f32 	%f1, %f2;
	setp.lt.f32 	%p4, %f1, 0f4086232B;
	@%p4 bra 	$L__BB3_7;
	setp.lt.f64 	%p5, %fd4, 0d0000000000000000;
	add.f64 	%fd101, %fd4, 0d7FF0000000000000;
	selp.f64 	%fd108, 0d0000000000000000, %fd101, %p5;
	setp.geu.f32 	%p6, %f1, 0f40874800;
	@%p6 bra 	$L__BB3_7;
	shr.u32 	%r36, %r13, 31;
	add.s32 	%r37, %r13, %r36;
	shr.s32 	%r38, %r37, 1;
	shl.b32 	%r39, %r38, 20;
	add.s32 	%r40, %r15, %r39;
	mov.b64 	%fd102, {%r14, %r40};
	sub.s32 	%r41, %r13, %r38;
	shl.b32 	%r42, %r41, 20;
	add.s32 	%r43, %r42, 1072693248;
	mov.b32 	%r44, 0;
	mov.b64 	%fd103, {%r44, %r43};
	mul.f64 	%fd108, %fd103, %fd102;
$L__BB3_7:
	abs.f64 	%fd104, %fd108;
	setp.eq.f64 	%p7, %fd104, 0d7FF0000000000000;
	fma.rn.f64 	%fd105, %fd108, %fd5, %fd108;
	selp.f64 	%fd106, %fd108, %fd105, %p7;
	st.param.f64 	[func_retval0], %fd106;
	ret;

}


// ===== COMPILED SASS (sm_100) =====

	.target	sm_100

	.elftype	@"ET_EXEC"


//--------------------- .note.nv.tkinfo           --------------------------
	.section	.note.nv.tkinfo,"",@"SHT_NOTE"
	.sectionflags	@"SHF_NOTE_NV_TKINFO"
	.tkinfo
        /*0018*/ 	.word	0x00000002
        /*0030*/ 	.string	""
        /*0030*/ 	.string	"ptxas"
        /*0030*/ 	.string	"Cuda compilation tools, release 13.0, V13.0.88"
        /*0030*/ 	.string	"Build cuda_13.0.r13.0/compiler.36424714_0"
        /*0030*/ 	.string	"-arch sm_100 -m 64 "



//--------------------- .note.nv.cuinfo           --------------------------
	.section	.note.nv.cuinfo,"",@"SHT_NOTE"
	.sectionflags	@"SHF_NOTE_NV_CUINFO"
        /*0018*/ 	.short	0x0002
        /*001a*/ 	.short	0x0064
        /*001c*/ 	.short	0x0082
	.zero		2


//--------------------- .nv.info                  --------------------------
	.section	.nv.info,"",@"SHT_CUDA_INFO"
	.align	4


	//----- nvinfo : EIATTR_REGCOUNT
	.align		4
        /*0000*/ 	.byte	0x04, 0x2f
        /*0002*/ 	.short	(.L_44 - .L_43)
	.align		4
.L_43:
        /*0004*/ 	.word	index@(_Z14compute_kernelPK4Vec3PdiPS_i)
        /*0008*/ 	.word	0x00000030


	//----- nvinfo : EIATTR_FRAME_SIZE
	.align		4
.L_44:
        /*000c*/ 	.byte	0x04, 0x11
        /*000e*/ 	.short	(.L_46 - .L_45)
	.align		4
.L_45:
        /*0010*/ 	.word	index@($_Z14compute_kernelPK4Vec3PdiPS_i$__internal_accurate_pow)
        /*0014*/ 	.word	0x00000000


	//----- nvinfo : EIATTR_FRAME_SIZE
	.align		4
.L_46:
        /*0018*/ 	.byte	0x04, 0x11
        /*001a*/ 	.short	(.L_48 - .L_47)
	.align		4
.L_47:
        /*001c*/ 	.word	index@($__internal_0_$__cuda_sm20_dsqrt_rn_f64_mediumpath_v1)
        /*0020*/ 	.word	0x00000000


	//----- nvinfo : EIATTR_FRAME_SIZE
	.align		4
.L_48:
        /*0024*/ 	.byte	0x04, 0x11
        /*0026*/ 	.short	(.L_50 - .L_49)
	.align		4
.L_49:
        /*0028*/ 	.word	index@(_Z14compute_kernelPK4Vec3PdiPS_i)
        /*002c*/ 	.word	0x00000000


	//----- nvinfo : EIATTR_REGCOUNT
	.align		4
.L_50:
        /*0030*/ 	.byte	0x04, 0x2f
        /*0032*/ 	.short	(.L_52 - .L_51)
	.align		4
.L_51:
        /*0034*/ 	.word	index@(_ZN3cub18CUB_300001_SM_10006detail11EmptyKernelIvEEvv)
        /*0038*/ 	.word	0x00000004


	//----- nvinfo : EIATTR_FRAME_SIZE
	.align		4
.L_52:
        /*003c*/ 	.byte	0x04, 0x11
        /*003e*/ 	.short	(.L_54 - .L_53)
	.align		4
.L_53:
        /*0040*/ 	.word	index@(_ZN3cub18CUB_300001_SM_10006detail11EmptyKernelIvEEvv)
        /*0044*/ 	.word	0x00000000


	//----- nvinfo : EIATTR_REGCOUNT
	.align		4
.L_54:
        /*0048*/ 	.byte	0x04, 0x2f
        /*004a*/ 	.short	(.L_56 - .L_55)
	.align		4
.L_55:
        /*004c*/ 	.word	index@(_ZN3cub18CUB_300001_SM_10006detail8for_each13static_kernelINS2_12policy_hub_t12policy_500_tEmN6thrust24THRUST_300001_SM_1000_NS8cuda_cub20__uninitialized_fill7functorINS7_10device_ptrIdEEdEEEEvT0_T1_)
        /*0050*/ 	.word	0x00000009


	//----- nvinfo : EIATTR_FRAME_SIZE
	.align		4
.L_56:
        /*0054*/ 	.byte	0x04, 0x11
        /*0056*/ 	.short	(.L_58 - .L_57)
	.align		4
.L_57:
        /*0058*/ 	.word	index@(_ZN3cub18CUB_300001_SM_10006detail8for_each13static_kernelINS2_12policy_hub_t12policy_500_tEmN6thrust24THRUST_300001_SM_1000_NS8cuda_cub20__uninitialized_fill7functorINS7_10device_ptrIdEEdEEEEvT0_T1_)
        /*005c*/ 	.word	0x00000000


	//----- nvinfo : EIATTR_MIN_STACK_SIZE
	.align		4
.L_58:
        /*0060*/ 	.byte	0x04, 0x12
        /*0062*/ 	.short	(.L_60 - .L_59)
	.align		4
.L_59:
        /*0064*/ 	.word	index@(_ZN3cub18CUB_300001_SM_10006detail8for_each13static_kernelINS2_12policy_hub_t12policy_500_tEmN6thrust24THRUST_300001_SM_1000_NS8cuda_cub20__uninitialized_fill7functorINS7_10device_ptrIdEEdEEEEvT0_T1_)
        /*0068*/ 	.word	0x00000000


	//----- nvinfo : EIATTR_MIN_STACK_SIZE
	.align		4
.L_60:
        /*006c*/ 	.byte	0x04, 0x12
        /*006e*/ 	.short	(.L_62 - .L_61)
	.align		4
.L_61:
        /*0070*/ 	.word	index@(_ZN3cub18CUB_300001_SM_10006detail11EmptyKernelIvEEvv)
        /*0074*/ 	.word	0x00000000


	//----- nvinfo : EIATTR_MIN_STACK_SIZE
	.align		4
.L_62:
        /*0078*/ 	.byte	0x04, 0x12
        /*007a*/ 	.short	(.L_64 - .L_63)
	.align		4
.L_63:
        /*007c*/ 	.word	index@(_Z14compute_kernelPK4Vec3PdiPS_i)
        /*0080*/ 	.word	0x00000000
.L_64:


//--------------------- .nv.compat                --------------------------
	.section	.nv.compat,"",@"SHT_CUDA_COMPAT_INFO"
	.align	4
        /*0000*/ 	.byte	0x02, 0x09, 0x00, 0x00, 0x02, 0x02, 0x01, 0x00, 0x02, 0x05, 0x05, 0x00, 0x03, 0x07, 0x01, 0x01
        /*0010*/ 	.byte	0x02, 0x03, 0x00, 0x00, 0x02, 0x06, 0x01, 0x00, 0x04, 0x0b, 0x08, 0x00, 0x01, 0x00, 0x00, 0x00
        /*0020*/ 	.byte	0x00, 0x00, 0x00, 0x00


//--------------------- .nv.info._ZN3cub18CUB_300001_SM_10006detail8for_each13static_kernelINS2_12policy_hub_t12policy_500_tEmN6thrust24THRUST_300001_SM_1000_NS8cuda_cub20__uninitialized_fill7functorINS7_10device_ptrIdEEdEEEEvT0_T1_ --------------------------
	.section	.nv.info._ZN3cub18CUB_300001_SM_10006detail8for_each13static_kernelINS2_12policy_hub_t12policy_500_tEmN6thrust24THRUST_300001_SM_1000_NS8cuda_cub20__uninitialized_fill7functorINS7_10device_ptrIdEEdEEEEvT0_T1_,"",@"SHT_CUDA_INFO"
	.sectionflags	@""
	.align	4


	//----- nvinfo : EIATTR_CUDA_API_VERSION
	.align		4
        /*0000*/ 	.byte	0x04, 0x37
        /*0002*/ 	.short	(.L_66 - .L_65)
.L_65:
        /*0004*/ 	.word	0x00000082


	//----- nvinfo : EIATTR_KPARAM_INFO
	.align		4
.L_66:
        /*0008*/ 	.byte	0x04, 0x17
        /*000a*/ 	.short	(.L_68 - .L_67)
.L_67:
        /*000c*/ 	.word	0x00000000
        /*0010*/ 	.short	0x0001
        /*0012*/ 	.short	0x0008
        /*0014*/ 	.byte	0x00, 0xf0, 0x41, 0x00


	//----- nvinfo : EIATTR_KPARAM_INFO
	.align		4
.L_68:
        /*0018*/ 	.byte	0x04, 0x17
        /*001a*/ 	.short	(.L_70 - .L_69)
.L_69:
        /*001c*/ 	.word	0x00000000
        /*0020*/ 	.short	0x0000
        /*0022*/ 	.short	0x0000
        /*0024*/ 	.byte	0x00, 0xf0, 0x21, 0x00


	//----- nvinfo : EIATTR_SPARSE_MMA_MASK
	.align		4
.L_70:
        /*0028*/ 	.byte	0x03, 0x50
        /*002a*/ 	.short	0x0000


	//----- nvinfo : EIATTR_MAXREG_COUNT
	.align		4
        /*002c*/ 	.byte	0x03, 0x1b
        /*002e*/ 	.short	0x00ff


	//----- nvinfo : EIATTR_MERCURY_ISA_VERSION
	.align		4
        /*0030*/ 	.byte	0x03, 0x5f
        /*0032*/ 	.short	0x0101


	//----- nvinfo : EIATTR_VRC_CTA_INIT_COUNT
	.align		4
        /*0034*/ 	.byte	0x02, 0x4a
	.zero		1
	.zero		1


	//----- nvinfo : EIATTR_EXIT_INSTR_OFFSETS
	.align		4
        /*0038*/ 	.byte	0x04, 0x1c
        /*003a*/ 	.short	(.L_72 - .L_71)


	//   ....[0]....
.L_71:
        /*003c*/ 	.word	0x00000130


	//   ....[1]....
        /*0040*/ 	.word	0x00000230


	//   ....[2]....
        /*0044*/ 	.word	0x00000260


	//----- nvinfo : EIATTR_MAX_THREADS
	.align		4
.L_72:
        /*0048*/ 	.byte	0x04, 0x05
        /*004a*/ 	.short	(.L_74 - .L_73)
.L_73:
        /*004c*/ 	.word	0x00000100
        /*0050*/ 	.word	0x00000001
        /*0054*/ 	.word	0x00000001


	//----- nvinfo : EIATTR_CBANK_PARAM_SIZE
	.align		4
.L_74:
        /*0058*/ 	.byte	0x03, 0x19
        /*005a*/ 	.short	0x0018


	//----- nvinfo : EIATTR_PARAM_CBANK
	.align		4
        /*005c*/ 	.byte	0x04, 0x0a
        /*005e*/ 	.short	(.L_76 - .L_75)
	.align		4
.L_75:
        /*0060*/ 	.word	index@(.nv.constant0._ZN3cub18CUB_300001_SM_10006detail8for_each13static_kernelINS2_12policy_hub_t12policy_500_tEmN6thrust24THRUST_300001_SM_1000_NS8cuda_cub20__uninitialized_fill7functorINS7_10device_ptrIdEEdEEEEvT0_T1_)
        /*0064*/ 	.short	0x0380
        /*0066*/ 	.short	0x0018


	//----- nvinfo : EIATTR_SW_WAR
	.align		4
.L_76:
        /*0068*/ 	.byte	0x04, 0x36
        /*006a*/ 	.short	(.L_78 - .L_77)
.L_77:
        /*006c*/ 	.word	0x00000008
.L_78:


//--------------------- .nv.info._ZN3cub18CUB_300001_SM_10006detail11EmptyKernelIvEEvv --------------------------
	.section	.nv.info._ZN3cub18CUB_300001_SM_10006detail11EmptyKernelIvEEvv,"",@"SHT_CUDA_INFO"
	.sectionflags	@""
	.align	4


	//----- nvinfo : EIATTR_CUDA_API_VERSION
	.align		4
        /*0000*/ 	.byte	0x04, 0x37
        /*0002*/ 	.short	(.L_80 - .L_79)
.L_79:
        /*0004*/ 	.word	0x00000082


	//----- nvinfo : EIATTR_SPARSE_MMA_MASK
	.align		4
.L_80:
        /*0008*/ 	.byte	0x03, 0x50
        /*000a*/ 	.short	0x0000


	//----- nvinfo : EIATTR_MAXREG_COUNT
	.align		4
        /*000c*/ 	.byte	0x03, 0x1b
        /*000e*/ 	.short	0x00ff


	//----- nvinfo : EIATTR_MERCURY_ISA_VERSION
	.align		4
        /*0010*/ 	.byte	0x03, 0x5f
        /*0012*/ 	.short	0x0101


	//----- nvinfo : EIATTR_VRC_CTA_INIT_COUNT
	.align		4
        /*0014*/ 	.byte	0x02, 0x4a
	.zero		1
	.zero		1


	//----- nvinfo : EIATTR_EXIT_INSTR_OFFSETS
	.align		4
        /*0018*/ 	.byte	0x04, 0x1c
        /*001a*/ 	.short	(.L_82 - .L_81)


	//   ....[0]....
.L_81:
        /*001c*/ 	.word	0x00000010


	//----- nvinfo : EIATTR_SW_WAR
	.align		4
.L_82:
        /*0020*/ 	.byte	0x04, 0x36
        /*0022*/ 	.short	(.L_84 - .L_83)
.L_83:
        /*0024*/ 	.word	0x00000008
.L_84:


//--------------------- .nv.info._Z14compute_kernelPK4Vec3PdiPS_i --------------------------
	.section	.nv.info._Z14compute_kernelPK4Vec3PdiPS_i,"",@"SHT_CUDA_INFO"
	.sectionflags	@""
	.align	4


	//----- nvinfo : EIATTR_CUDA_API_VERSION
	.align		4
        /*0000*/ 	.byte	0x04, 0x37
        /*0002*/ 	.short	(.L_86 - .L_85)
.L_85:
        /*0004*/ 	.word	0x00000082


	//----- nvinfo : EIATTR_KPARAM_INFO
	.align		4
.L_86:
        /*0008*/ 	.byte	0x04, 0x17
        /*000a*/ 	.short	(.L_88 - .L_87)
.L_87:
        /*000c*/ 	.word	0x00000000
        /*0010*/ 	.short	0x0004
        /*0012*/ 	.short	0x0020
        /*0014*/ 	.byte	0x00, 0xf0, 0x11, 0x00


	//----- nvinfo : EIATTR_KPARAM_INFO
	.align		4
.L_88:
        /*0018*/ 	.byte	0x04, 0x17
        /*001a*/ 	.short	(.L_90 - .L_89)
.L_89:
        /*001c*/ 	.word	0x00000000
        /*0020*/ 	.short	0x0003
        /*0022*/ 	.short	0x0018
        /*0024*/ 	.byte	0x00, 0xf5, 0x21, 0x00


	//----- nvinfo : EIATTR_KPARAM_INFO
	.align		4
.L_90:
        /*0028*/ 	.byte	0x04, 0x17
        /*002a*/ 	.short	(.L_92 - .L_91)
.L_91:
        /*002c*/ 	.word	0x00000000
        /*0030*/ 	.short	0x0002
        /*0032*/ 	.short	0x0010
        /*0034*/ 	.byte	0x00, 0xf0, 0x11, 0x00


	//----- nvinfo : EIATTR_KPARAM_INFO
	.align		4
.L_92:
        /*0038*/ 	.byte	0x04, 0x17
        /*003a*/ 	.short	(.L_94 - .L_93)
.L_93:
        /*003c*/ 	.word	0x00000000
        /*0040*/ 	.short	0x0001
        /*0042*/ 	.short	0x0008
        /*0044*/ 	.byte	0x00, 0xf5, 0x21, 0x00


	//----- nvinfo : EIATTR_KPARAM_INFO
	.align		4
.L_94:
        /*0048*/ 	.byte	0x04, 0x17
        /*004a*/ 	.short	(.L_96 - .L_95)
.L_95:
        /*004c*/ 	.word	0x00000000
        /*0050*/ 	.short	0x0000
        /*0052*/ 	.short	0x0000
        /*0054*/ 	.byte	0x00, 0xf5, 0x21, 0x00


	//----- nvinfo : EIATTR_SPARSE_MMA_MASK
	.align		4
.L_96:
        /*0058*/ 	.byte	0x03, 0x50
        /*005a*/ 	.short	0x0000


	//----- nvinfo : EIATTR_MAXREG_COUNT
	.align		4
        /*005c*/ 	.byte	0x03, 0x1b
        /*005e*/ 	.short	0x00ff


	//----- nvinfo : EIATTR_MERCURY_ISA_VERSION
	.align		4
        /*0060*/ 	.byte	0x03, 0x5f
        /*0062*/ 	.short	0x0101


	//----- nvinfo : EIATTR_VRC_CTA_INIT_COUNT
	.align		4
        /*0064*/ 	.byte	0x02, 0x4a
	.zero		1
	.zero		1


	//----- nvinfo : EIATTR_EXIT_INSTR_OFFSETS
	.align		4
        /*0068*/ 	.byte	0x04, 0x1c
        /*006a*/ 	.short	(.L_98 - .L_97)


	//   ....[0]....
.L_97:
        /*006c*/ 	.word	0x00000070


	//   ....[1]....
        /*0070*/ 	.word	0x00001290


	//----- nvinfo : EIATTR_CRS_STACK_SIZE
	.align		4
.L_98:
        /*0074*/ 	.byte	0x04, 0x1e
        /*0076*/ 	.short	(.L_100 - .L_99)
.L_99:
        /*0078*/ 	.word	0x00000000


	//----- nvinfo : EIATTR_CBANK_PARAM_SIZE
	.align		4
.L_100:
        /*007c*/ 	.byte	0x03, 0x19
        /*007e*/ 	.short	0x0024


	//----- nvinfo : EIATTR_PARAM_CBANK
	.align		4
        /*0080*/ 	.byte	0x04, 0x0a
        /*0082*/ 	.short	(.L_102 - .L_101)
	.align		4
.L_101:
        /*0084*/ 	.word	index@(.nv.constant0._Z14compute_kernelPK4Vec3PdiPS_i)
        /*0088*/ 	.short	0x0380
        /*008a*/ 	.short	0x0024


	//----- nvinfo : EIATTR_SW_WAR
	.align		4
.L_102:
        /*008c*/ 	.byte	0x04, 0x36
        /*008e*/ 	.short	(.L_104 - .L_103)
.L_103:
        /*0090*/ 	.word	0x00000008
.L_104:


//--------------------- .nv.callgraph             --------------------------
	.section	.nv.callgraph,"",@"SHT_CUDA_CALLGRAPH"
	.align	4
	.sectionentsize	8
	.align		4
        /*0000*/ 	.word	0x00000000
	.align		4
        /*0004*/ 	.word	0xffffffff
	.align		4
        /*0008*/ 	.word	0x00000000
	.align		4
        /*000c*/ 	.word	0xfffffffe
	.align		4
        /*0010*/ 	.word	0x00000000
	.align		4
        /*0014*/ 	.word	0xfffffffd
	.align		4
        /*0018*/ 	.word	0x00000000
	.align		4
        /*001c*/ 	.word	0xfffffffc


//--------------------- .nv.constant4             --------------------------
	.section	.nv.constant4,"a",@progbits
	.align	8
	.align		8
.nv.constant4:
        /*0000*/ 	.dword	_ZN34_INTERNAL_4f1050ec_4_k_cu_848cf31c4cuda3std3__45__cpo5beginE
	.align		8
        /*0008*/ 	.dword	_ZN34_INTERNAL_4f1050ec_4_k_cu_848cf31c4cuda3std3__45__cpo3endE
	.align		8
        /*0010*/ 	.dword	_ZN34_INTERNAL_4f1050ec_4_k_cu_848cf31c4cuda3std3__45__cpo6cbeginE
	.align		8
        /*0018*/ 	.dword	_ZN34_INTERNAL_4f1050ec_4_k_cu_848cf31c4cuda3std3__45__cpo4cendE
	.align		8
        /*0020*/ 	.dword	_ZN34_INTERNAL_4f1050ec_4_k_cu_848cf31c4cuda3std3__45__cpo6rbeginE
	.align		8
        /*0028*/ 	.dword	_ZN34_INTERNAL_4f1050ec_4_k_cu_848cf31c4cuda3std3__45__cpo4rendE
	.align		8
        /*0030*/ 	.dword	_ZN34_INTERNAL_4f1050ec_4_k_cu_848cf31c4cuda3std3__45__cpo7crbeginE
	.align		8
        /*0038*/ 	.dword	_ZN34_INTERNAL_4f1050ec_4_k_cu_848cf31c4cuda3std3__45__cpo5crendE
	.align		8
        /*0040*/ 	.dword	_ZN34_INTERNAL_4f1050ec_4_k_cu_848cf31c4cuda3std3__436_GLOBAL__N__4f1050ec_4_k_cu_848cf31c6ignoreE
	.align		8
        /*0048*/ 	.dword	_ZN34_INTERNAL_4f1050ec_4_k_cu_848cf31c4cuda3std3__419piecewise_constructE
	.align		8
        /*0050*/ 	.dword	_ZN34_INTERNAL_4f1050ec_4_k_cu_848cf31c4cuda3std3__48in_placeE
	.align		8
        /*0058*/ 	.dword	_ZN34_INTERNAL_4f1050ec_4_k_cu_848cf31c4cuda3std3__420unreachable_sentinelE
	.align		8
        /*0060*/ 	.dword	_ZN34_INTERNAL_4f1050ec_4_k_cu_848cf31c4cuda3std3__47nulloptE
	.align		8
        /*0068*/ 	.dword	_ZN34_INTERNAL_4f1050ec_4_k_cu_848cf31c4cuda3std3__48unexpectE
	.align		8
        /*0070*/ 	.dword	_ZN34_INTERNAL_4f1050ec_4_k_cu_848cf31c4cuda3std6ranges3__45__cpo4swapE
	.align		8
        /*0078*/ 	.dword	_ZN34_INTERNAL_4f1050ec_4_k_cu_848cf31c4cuda3std6ranges3__45__cpo9iter_moveE
	.align		8
        /*0080*/ 	.dword	_ZN34_INTERNAL_4f1050ec_4_k_cu_848cf31c4cuda3std6ranges3__45__cpo5beginE
	.align		8
        /*0088*/ 	.dword	_ZN34_INTERNAL_4f1050ec_4_k_cu_848cf31c4cuda3std6ranges3__45__cpo3endE
	.align		8
        /*0090*/ 	.dword	_ZN34_INTERNAL_4f1050ec_4_k_cu_848cf31c4cuda3std6ranges3__45__cpo6cbeginE
	.align		8
        /*0098*/ 	.dword	_ZN34_INTERNAL_4f1050ec_4_k_cu_848cf31c4cuda3std6ranges3__45__cpo4cendE
	.align		8
        /*00a0*/ 	.dword	_ZN34_INTERNAL_4f1050ec_4_k_cu_848cf31c4cuda3std6ranges3__45__cpo7advanceE
	.align		8
        /*00a8*/ 	.dword	_ZN34_INTERNAL_4f1050ec_4_k_cu_848cf31c4cuda3std6ranges3__45__cpo9iter_swapE
	.align		8
        /*00b0*/ 	.dword	_ZN34_INTERNAL_4f1050ec_4_k_cu_848cf31c4cuda3std6ranges3__45__cpo4nextE
	.align		8
        /*00b8*/ 	.dword	_ZN34_INTERNAL_4f1050ec_4_k_cu_848cf31c4cuda3std6ranges3__45__cpo4prevE
	.align		8
        /*00c0*/ 	.dword	_ZN34_INTERNAL_4f1050ec_4_k_cu_848cf31c4cuda3std6ranges3__45__cpo4dataE
	.align		8
        /*00c8*/ 	.dword	_ZN34_INTERNAL_4f1050ec_4_k_cu_848cf31c4cuda3std6ranges3__45__cpo5cdataE
	.align		8
        /*00d0*/ 	.dword	_ZN34_INTERNAL_4f1050ec_4_k_cu_848cf31c4cuda3std6ranges3__45__cpo4sizeE
	.align		8
        /*00d8*/ 	.dword	_ZN34_INTERNAL_4f1050ec_4_k_cu_848cf31c4cuda3std6ranges3__45__cpo5ssizeE
	.align		8
        /*00e0*/ 	.dword	_ZN34_INTERNAL_4f1050ec_4_k_cu_848cf31c4cuda3std6ranges3__45__cpo8distanceE
	.align		8
        /*00e8*/ 	.dword	_ZN34_INTERNAL_4f1050ec_4_k_cu_848cf31c6thrust24THRUST_300001_SM_1000_NS8cuda_cub3parE
	.align		8
        /*00f0*/ 	.dword	_ZN34_INTERNAL_4f1050ec_4_k_cu_848cf31c6thrust24THRUST_300001_SM_1000_NS8cuda_cub10par_nosyncE
	.align		8
        /*00f8*/ 	.dword	_ZN34_INTERNAL_4f1050ec_4_k_cu_848cf31c6thrust24THRUST_300001_SM_1000_NS6system6detail10sequential3seqE
	.align		8
        /*0100*/ 	.dword	_ZN34_INTERNAL_4f1050ec_4_k_cu_848cf31c6thrust24THRUST_300001_SM_1000_NS12placeholders2_1E
	.align		8
        /*0108*/ 	.dword	_ZN34_INTERNAL_4f1050ec_4_k_cu_848cf31c6thrust24THRUST_300001_SM_1000_NS12placeholders2_2E
	.align		8
        /*0110*/ 	.dword	_ZN34_INTERNAL_4f1050ec_4_k_cu_848cf31c6thrust24THRUST_300001_SM_1000_NS12placeholders2_3E
	.align		8
        /*0118*/ 	.dword	_ZN34_INTERNAL_4f1050ec_4_k_cu_848cf31c6thrust24THRUST_300001_SM_1000_NS12placeholders2_4E
	.align		8
        /*0120*/ 	.dword	_ZN34_INTERNAL_4f1050ec_4_k_cu_848cf31c6thrust24THRUST_300001_SM_1000_NS12placeholders2_5E
	.align		8
        /*0128*/ 	.dword	_ZN34_INTERNAL_4f1050ec_4_k_cu_848cf31c6thrust24THRUST_300001_SM_1000_NS12placeholders2_6E
	.align		8
        /*0130*/ 	.dword	_ZN34_INTERNAL_4f1050ec_4_k_cu_848cf31c6thrust24THRUST_300001_SM_1000_NS12placeholders2_7E
	.align		8
        /*0138*/ 	.dword	_ZN34_INTERNAL_4f1050ec_4_k_cu_848cf31c6thrust24THRUST_300001_SM_1000_NS12placeholders2_8E
	.align		8
        /*0140*/ 	.dword	_ZN34_INTERNAL_4f1050ec_4_k_cu_848cf31c6thrust24THRUST_300001_SM_1000_NS12placeholders2_9E
	.align		8
        /*0148*/ 	.dword	_ZN34_INTERNAL_4f1050ec_4_k_cu_848cf31c6thrust24THRUST_300001_SM_1000_NS12placeholders3_10E
	.align		8
        /*0150*/ 	.dword	_ZN34_INTERNAL_4f1050ec_4_k_cu_848cf31c6thrust24THRUST_300001_SM_1000_NS3seqE


//--------------------- .text._ZN3cub18CUB_300001_SM_10006detail8for_each13static_kernelINS2_12policy_hub_t12policy_500_tEmN6thrust24THRUST_300001_SM_1000_NS8cuda_cub20__uninitialized_fill7functorINS7_10device_ptrIdEEdEEEEvT0_T1_ --------------------------
	.section	.text._ZN3cub18CUB_300001_SM_10006detail8for_each13static_kernelINS2_12policy_hub_t12policy_500_tEmN6thrust24THRUST_300001_SM_1000_NS8cuda_cub20__uninitialized_fill7functorINS7_10device_ptrIdEEdEEEEvT0_T1_,"ax",@progbits
	.align	128
        .global         _ZN3cub18CUB_300001_SM_10006detail8for_each13static_kernelINS2_12policy_hub_t12policy_500_tEmN6thrust24THRUST_300001_SM_1000_NS8cuda_cub20__uninitialized_fill7functorINS7_10device_ptrIdEEdEEEEvT0_T1_
        .type           _ZN3cub18CUB_300001_SM_10006detail8for_each13static_kernelINS2_12policy_hub_t12policy_500_tEmN6thrust24THRUST_300001_SM_1000_NS8cuda_cub20__uninitialized_fill7functorINS7_10device_ptrIdEEdEEEEvT0_T1_,@function
        .size           _ZN3cub18CUB_300001_SM_10006detail8for_each13static_kernelINS2_12policy_hub_t12policy_500_tEmN6thrust24THRUST_300001_SM_1000_NS8cuda_cub20__uninitialized_fill7functorINS7_10device_ptrIdEEdEEEEvT0_T1_,(.L_x_37 - _ZN3cub18CUB_300001_SM_10006detail8for_each13static_kernelINS2_12policy_hub_t12policy_500_tEmN6thrust24THRUST_300001_SM_1000_NS8cuda_cub20__uninitialized_fill7functorINS7_10device_ptrIdEEdEEEEvT0_T1_)
        .other          _ZN3cub18CUB_300001_SM_10006detail8for_each13static_kernelINS2_12policy_hub_t12policy_500_tEmN6thrust24THRUST_300001_SM_1000_NS8cuda_cub20__uninitialized_fill7functorINS7_10device_ptrIdEEdEEEEvT0_T1_,@"STO_CUDA_ENTRY STV_DEFAULT"
_ZN3cub18CUB_300001_SM_10006detail8for_each13static_kernelINS2_12policy_hub_t12policy_500_tEmN6thrust24THRUST_300001_SM_1000_NS8cuda_cub20__uninitialized_fill7functorINS7_10device_ptrIdEEdEEEEvT0_T1_:
.text._ZN3cub18CUB_300001_SM_10006detail8for_each13static_kernelINS2_12policy_hub_t12policy_500_tEmN6thrust24THRUST_300001_SM_1000_NS8cuda_cub20__uninitialized_fill7functorINS7_10device_ptrIdEEdEEEEvT0_T1_:
[----:B------:R-:W-:Y:S08]  /*0000*/  LDC R1, c[0x0][0x37c] ;  /* 0x0000df00ff017b82 */ /* 0x000ff00000000800 */
[----:B------:R-:W0:Y:S01]  /*0010*/  S2UR UR4, SR_CTAID.X ;  /* 0x00000000000479c3 */ /* 0x000e220000002500 */
[----:B------:R-:W1:Y:S01]  /*0020*/  LDCU.64 UR6, c[0x0][0x380] ;  /* 0x00007000ff0677ac */ /* 0x000e620008000a00 */
[----:B------:R-:W2:Y:S01]  /*0030*/  LDCU.64 UR8, c[0x0][0x358] ;  /* 0x00006b00ff0877ac */ /* 0x000ea20008000a00 */
[----:B0-----:R-:W-:-:S04]  /*0040*/  UIMAD.WIDE.U32 UR4, UR4, 0x200, URZ ;  /* 0x00000200040478a5 */ /* 0x001fc8000f8e00ff */
[----:B-1----:R-:W-:-:S04]  /*0050*/  UIADD3 UR6, UP0, UPT, -UR4, UR6, URZ ;  /* 0x0000000604067290 */ /* 0x002fc8000ff1e1ff */
[----:B------:R-:W-:Y:S02]  /*0060*/  UIADD3.X UR7, UPT, UPT, ~UR5, UR7, URZ, UP0, !UPT ;  /* 0x0000000705077290 */ /* 0x000fe400087fe5ff */
[----:B------:R-:W-:-:S04]  /*0070*/  UISETP.GE.U32.AND UP0, UPT, UR6, 0x200, UPT ;  /* 0x000002000600788c */ /* 0x000fc8000bf06070 */
[----:B------:R-:W-:-:S09]  /*0080*/  UISETP.GE.U32.AND.EX UP0, UPT, UR7, URZ, UPT, UP0 ;  /* 0x000000ff0700728c */ /* 0x000fd2000bf06100 */
[----:B--2---:R-:W-:Y:S05]  /*0090*/  BRA.U !UP0, `(.L_x_0) ;  /* 0x0000000108287547 */ /* 0x004fea000b800000 */
[----:B------:R-:W0:Y:S01]  /*00a0*/  S2R R0, SR_TID.X ;  /* 0x0000000000007919 */ /* 0x000e220000002100 */
[----:B------:R-:W1:Y:S01]  /*00b0*/  LDCU.64 UR6, c[0x0][0x388] ;  /* 0x00007100ff0677ac */ /* 0x000e620008000a00 */
[----:B------:R-:W2:Y:S01]  /*00c0*/  LDC.64 R4, c[0x0][0x390] ;  /* 0x0000e400ff047b82 */ /* 0x000ea20000000a00 */
[----:B0-----:R-:W-:-:S05]  /*00d0*/  IADD3 R0, P0, PT, R0, UR4, RZ ;  /* 0x0000000400007c10 */ /* 0x001fca000ff1e0ff */
[----:B------:R-:W-:Y:S01]  /*00e0*/  IMAD.X R3, RZ, RZ, UR5, P0 ;  /* 0x00000005ff037e24 */ /* 0x000fe200080e06ff */
[----:B-1----:R-:W-:-:S04]  /*00f0*/  LEA R2, P0, R0, UR6, 0x3 ;  /* 0x0000000600027c11 */ /* 0x002fc8000f8018ff */
[----:B------:R-:W-:-:S05]  /*0100*/  LEA.HI.X R3, R0, UR7, R3, 0x3, P0 ;  /* 0x0000000700037c11 */ /* 0x000fca00080f1c03 */
[----:B--2---:R-:W-:Y:S04]  /*0110*/  STG.E.64 desc[UR8][R2.64], R4 ;  /* 0x0000000402007986 */ /* 0x004fe8000c101b08 */
[----:B------:R-:W-:Y:S01]  /*0120*/  STG.E.64 desc[UR8][R2.64+0x800], R4 ;  /* 0x0008000402007986 */ /* 0x000fe2000c101b08 */
[----:B------:R-:W-:Y:S05]  /*0130*/  EXIT ;  /* 0x000000000000794d */ /* 0x000fea0003800000 */
.L_x_0:
[----:B------:R-:W0:Y:S01]  /*0140*/  S2R R0, SR_TID.X ;  /* 0x0000000000007919 */ /* 0x000e220000002100 */
[----:B------:R-:W-:Y:S01]  /*0150*/  IMAD.U32 R2, RZ, RZ, UR7 ;  /* 0x00000007ff027e24 */ /* 0x000fe2000f8e00ff */
[----:B------:R-:W1:Y:S01]  /*0160*/  LDCU.64 UR10, c[0x0][0x388] ;  /* 0x00007100ff0a77ac */ /* 0x000e620008000a00 */
[----:B------:R-:W-:Y:S01]  /*0170*/  IMAD.U32 R6, RZ, RZ, UR7 ;  /* 0x00000007ff067e24 */ /* 0x000fe2000f8e00ff */
[----:B0-----:R-:W-:-:S04]  /*0180*/  ISETP.LT.U32.AND P0, PT, R0, UR6, PT ;  /* 0x0000000600007c0c */ /* 0x001fc8000bf01070 */
[----:B------:R-:W-:Y:S01]  /*0190*/  ISETP.GT.U32.AND.EX P0, PT, R2, RZ, PT, P0 ;  /* 0x000000ff0200720c */ /* 0x000fe20003f04100 */
[C---:B------:R-:W-:Y:S01]  /*01a0*/  VIADD R2, R0.reuse, 0x100 ;  /* 0x0000010000027836 */ /* 0x040fe20000000000 */
[----:B------:R-:W-:-:S04]  /*01b0*/  IADD3 R0, P2, PT, R0, UR4, RZ ;  /* 0x0000000400007c10 */ /* 0x000fc8000ff5e0ff */
[----:B------:R-:W-:Y:S01]  /*01c0*/  ISETP.LT.U32.AND P1, PT, R2, UR6, PT ;  /* 0x0000000602007c0c */ /* 0x000fe2000bf21070 */
[----:B------:R-:W-:Y:S01]  /*01d0*/  IMAD.X R3, RZ, RZ, UR5, P2 ;  /* 0x00000005ff037e24 */ /* 0x000fe200090e06ff */
[----:B-1----:R-:W-:Y:S02]  /*01e0*/  LEA R2, P2, R0, UR10, 0x3 ;  /* 0x0000000a00027c11 */ /* 0x002fe4000f8418ff */
[----:B------:R-:W-:Y:S02]  /*01f0*/  ISETP.GT.U32.AND.EX P1, PT, R6, RZ, PT, P1 ;  /* 0x000000ff0600720c */ /* 0x000fe40003f24110 */
[----:B------:R-:W-:Y:S01]  /*0200*/  LEA.HI.X R3, R0, UR11, R3, 0x3, P2 ;  /* 0x0000000b00037c11 */ /* 0x000fe200090f1c03 */
[----:B------:R-:W0:Y:S04]  /*0210*/  @P0 LDC.64 R4, c[0x0][0x390] ;  /* 0x0000e400ff040b82 */ /* 0x000e280000000a00 */
[----:B0-----:R0:W-:Y:S06]  /*0220*/  @P0 STG.E.64 desc[UR8][R2.64], R4 ;  /* 0x0000000402000986 */ /* 0x0011ec000c101b08 */
[----:B------:R-:W-:Y:S05]  /*0230*/  @!P1 EXIT ;  /* 0x000000000000994d */ /* 0x000fea0003800000 */
[----:B0-----:R-:W0:Y:S02]  /*0240*/  LDC.64 R4, c[0x0][0x390] ;  /* 0x0000e400ff047b82 */ /* 0x001e240000000a00 */
[----:B0-----:R-:W-:Y:S01]  /*0250*/  STG.E.64 desc[UR8][R2.64+0x800], R4 ;  /* 0x0008000402007986 */ /* 0x001fe2000c101b08 */
[----:B------:R-:W-:Y:S05]  /*0260*/  EXIT ;  /* 0x000000000000794d */ /* 0x000fea0003800000 */
.L_x_1:
[----:B------:R-:W-:-:S00]  /*0270*/  BRA `(.L_x_1) ;  /* 0xfffffffc00fc7947 */ /* 0x000fc0000383ffff */
[----:B------:R-:W-:-:S00]  /*0280*/  NOP ;  /* 0x0000000000007918 */ /* 0x000fc00000000000 */
[----:B------:R-:W-:-:S00]  /*0290*/  NOP ;  /* 0x0000000000007918 */ /* 0x000fc00000000000 */
[----:B------:R-:W-:-:S00]  /*02a0*/  NOP ;  /* 0x0000000000007918 */ /* 0x000fc00000000000 */
[----:B------:R-:W-:-:S00]  /*02b0*/  NOP ;  /* 0x0000000000007918 */ /* 0x000fc00000000000 */
[----:B------:R-:W-:-:S00]  /*02c0*/  NOP ;  /* 0x0000000000007918 */ /* 0x000fc00000000000 */
[----:B------:R-:W-:-:S00]  /*02d0*/  NOP ;  /* 0x0000000000007918 */ /* 0x000fc00000000000 */
[----:B------:R-:W-:-:S00]  /*02e0*/  NOP ;  /* 0x0000000000007918 */ /* 0x000fc00000000000 */
[----:B------:R-:W-:-:S00]  /*02f0*/  NOP ;  /* 0x0000000000007918 */ /* 0x000fc00000000000 */
.L_x_37:


//--------------------- .text._ZN3cub18CUB_300001_SM_10006detail11EmptyKernelIvEEvv --------------------------
	.section	.text._ZN3cub18CUB_300001_SM_10006detail11EmptyKernelIvEEvv,"ax",@progbits
	.align	128
        .global         _ZN3cub18CUB_300001_SM_10006detail11EmptyKernelIvEEvv
        .type           _ZN3cub18CUB_300001_SM_10006detail11EmptyKernelIvEEvv,@function
        .size           _ZN3cub18CUB_300001_SM_10006detail11EmptyKernelIvEEvv,(.L_x_38 - _ZN3cub18CUB_300001_SM_10006detail11EmptyKernelIvEEvv)
        .other          _ZN3cub18CUB_300001_SM_10006detail11EmptyKernelIvEEvv,@"STO_CUDA_ENTRY STV_DEFAULT"
_ZN3cub18CUB_300001_SM_10006detail11EmptyKernelIvEEvv:
.text._ZN3cub18CUB_300001_SM_10006detail11EmptyKernelIvEEvv:
[----:B------:R-:W-:Y:S01]  /*0000*/  LDC R1, c[0x0][0x37c] ;  /* 0x0000df00ff017b82 */ /* 0x000fe20000000800 */
[----:B------:R-:W-:Y:S05]  /*0010*/  EXIT ;  /* 0x000000000000794d */ /* 0x000fea0003800000 */
.L_x_2:
        /* <DEDUP_REMOVED lines=14> */
.L_x_38:


//--------------------- .text._Z14compute_kernelPK4Vec3PdiPS_i --------------------------
	.section	.text._Z14compute_kernelPK4Vec3PdiPS_i,"ax",@progbits
	.align	128
        .global         _Z14compute_kernelPK4Vec3PdiPS_i
        .type           _Z14compute_kernelPK4Vec3PdiPS_i,@function
        .size           _Z14compute_kernelPK4Vec3PdiPS_i,(.L_x_36 - _Z14compute_kernelPK4Vec3PdiPS_i)
        .other          _Z14compute_kernelPK4Vec3PdiPS_i,@"STO_CUDA_ENTRY STV_DEFAULT"
_Z14compute_kernelPK4Vec3PdiPS_i:
.text._Z14compute_kernelPK4Vec3PdiPS_i:
[----:B------:R-:W-:Y:S01]  /*0000*/  LDC R1, c[0x0][0x37c] ;  /* 0x0000df00ff017b82 */ /* 0x000fe20000000800 */
[----:B------:R-:W0:Y:S07]  /*0010*/  S2R R3, SR_TID.X ;  /* 0x0000000000037919 */ /* 0x000e2e0000002100 */
[----:B------:R-:W0:Y:S01]  /*0020*/  S2UR UR4, SR_CTAID.X ;  /* 0x00000000000479c3 */ /* 0x000e220000002500 */
[----:B------:R-:W1:Y:S07]  /*0030*/  LDCU UR5, c[0x0][0x390] ;  /* 0x00007200ff0577ac */ /* 0x000e6e0008000800 */
[----:B------:R-:W0:Y:S02]  /*0040*/  LDC R2, c[0x0][0x360] ;  /* 0x0000d800ff027b82 */ /* 0x000e240000000800 */
[----:B0-----:R-:W-:-:S05]  /*0050*/  IMAD R2, R2, UR4, R3 ;  /* 0x0000000402027c24 */ /* 0x001fca000f8e0203 */
[----:B-1----:R-:W-:-:S13]  /*0060*/  ISETP.GE.AND P0, PT, R2, UR5, PT ;  /* 0x0000000502007c0c */ /* 0x002fda000bf06270 */
[----:B------:R-:W-:Y:S05]  /*0070*/  @P0 EXIT ;  /* 0x000000000000094d */ /* 0x000fea0003800000 */
[----:B------:R-:W0:Y:S01]  /*0080*/  LDCU UR4, c[0x0][0x3a0] ;  /* 0x00007400ff0477ac */ /* 0x000e220008000800 */
[----:B------:R-:W-:Y:S01]  /*0090*/  CS2R R20, SRZ ;  /* 0x0000000000147805 */ /* 0x000fe2000001ff00 */
[----:B------:R-:W1:Y:S01]  /*00a0*/  LDCU.64 UR8, c[0x0][0x358] ;  /* 0x00006b00ff0877ac */ /* 0x000e620008000a00 */
[----:B0-----:R-:W-:-:S09]  /*00b0*/  UISETP.GE.AND UP0, UPT, UR4, 0x1, UPT ;  /* 0x000000010400788c */ /* 0x001fd2000bf06270 */
[----:B-1----:R-:W-:Y:S05]  /*00c0*/  BRA.U !UP0, `(.L_x_3) ;  /* 0x0000001108647547 */ /* 0x002fea000b800000 */
[----:B------:R-:W0:Y:S01]  /*00d0*/  LDC.64 R4, c[0x0][0x380] ;  /* 0x0000e000ff047b82 */ /* 0x000e220000000a00 */
[----:B------:R-:W1:Y:S01]  /*00e0*/  LDCU.64 UR6, c[0x0][0x398] ;  /* 0x00007300ff0677ac */ /* 0x000e620008000a00 */
[----:B0-----:R-:W-:-:S05]  /*00f0*/  IMAD.WIDE R4, R2, 0x18, R4 ;  /* 0x0000001802047825 */ /* 0x001fca00078e0204 */
[----:B------:R0:W5:Y:S04]  /*0100*/  LDG.E.64 R18, desc[UR8][R4.64] ;  /* 0x0000000804127981 */ /* 0x000168000c1e1b00 */
[----:B------:R0:W5:Y:S04]  /*0110*/  LDG.E.64 R16, desc[UR8][R4.64+0x8] ;  /* 0x0000080804107981 */ /* 0x000168000c1e1b00 */
[----:B------:R0:W5:Y:S01]  /*0120*/  LDG.E.64 R14, desc[UR8][R4.64+0x10] ;  /* 0x00001008040e7981 */ /* 0x000162000c1e1b00 */
[----:B-1----:R-:W-:Y:S01]  /*0130*/  UIADD3 UR5, UP0, UPT, UR6, 0x10, URZ ;  /* 0x0000001006057890 */ /* 0x002fe2000ff1e0ff */
[----:B------:R-:W-:Y:S01]  /*0140*/  CS2R R20, SRZ ;  /* 0x0000000000147805 */ /* 0x000fe2000001ff00 */
[----:B------:R-:W-:-:S02]  /*0150*/  UIADD3 UR4, UPT, UPT, -UR4, URZ, URZ ;  /* 0x000000ff04047290 */ /* 0x000fc4000fffe1ff */
[----:B------:R-:W-:Y:S02]  /*0160*/  UIADD3.X UR6, UPT, UPT, URZ, UR7, URZ, UP0, !UPT ;  /* 0x00000007ff067290 */ /* 0x000fe400087fe4ff */
[----:B------:R-:W-:-:S04]  /*0170*/  IMAD.U32 R12, RZ, RZ, UR5 ;  /* 0x00000005ff0c7e24 */ /* 0x000fc8000f8e00ff */
[----:B0-----:R-:W-:-:S07]  /*0180*/  IMAD.U32 R13, RZ, RZ, UR6 ;  /* 0x00000006ff0d7e24 */ /* 0x001fce000f8e00ff */
.L_x_28:
[----:B------:R-:W2:Y:S04]  /*0190*/  LDG.E.64 R6, desc[UR8][R12.64+-0x8] ;  /* 0xfffff8080c067981 */ /* 0x000ea8000c1e1b00 */
[----:B------:R-:W3:Y:S04]  /*01a0*/  LDG.E.64 R4, desc[UR8][R12.64+-0x10] ;  /* 0xfffff0080c047981 */ /* 0x000ee8000c1e1b00 */
[----:B------:R-:W4:Y:S01]  /*01b0*/  LDG.E.64 R8, desc[UR8][R12.64] ;  /* 0x000000080c087981 */ /* 0x000f22000c1e1b00 */
[----:B------:R-:W-:Y:S01]  /*01c0*/  BSSY.RECONVERGENT B0, `(.L_x_4) ;  /* 0x0000019000007945 */ /* 0x000fe20003800200 */
[----:B--2--5:R-:W-:-:S02]  /*01d0*/  DADD R6, R16, -R6 ;  /* 0x0000000010067229 */ /* 0x024fc40000000806 */
[----:B---3--:R-:W-:-:S06]  /*01e0*/  DADD R4, R18, -R4 ;  /* 0x0000000012047229 */ /* 0x008fcc0000000804 */
[----:B------:R-:W-:Y:S02]  /*01f0*/  DMUL R6, R6, R6 ;  /* 0x0000000606067228 */ /* 0x000fe40000000000 */
[----:B----4-:R-:W-:-:S06]  /*0200*/  DADD R8, R14, -R8 ;  /* 0x000000000e087229 */ /* 0x010fcc0000000808 */
[----:B------:R-:W-:-:S08]  /*0210*/  DFMA R6, R4, R4, R6 ;  /* 0x000000040406722b */ /* 0x000fd00000000006 */
[----:B------:R-:W-:Y:S01]  /*0220*/  DFMA R10, R8, R8, R6 ;  /* 0x00000008080a722b */ /* 0x000fe20000000006 */
[----:B------:R-:W-:Y:S02]  /*0230*/  IMAD.MOV.U32 R8, RZ, RZ, 0x0 ;  /* 0x00000000ff087424 */ /* 0x000fe400078e00ff */
[----:B------:R-:W-:-:S03]  /*0240*/  IMAD.MOV.U32 R9, RZ, RZ, 0x3fd80000 ;  /* 0x3fd80000ff097424 */ /* 0x000fc600078e00ff */
[----:B------:R-:W0:Y:S04]  /*0250*/  MUFU.RSQ64H R5, R11 ;  /* 0x0000000b00057308 */ /* 0x000e280000001c00 */
[----:B------:R-:W-:-:S05]  /*0260*/  VIADD R4, R11, 0xfcb00000 ;  /* 0xfcb000000b047836 */ /* 0x000fca0000000000 */
[----:B------:R-:W-:Y:S01]  /*0270*/  ISETP.GE.U32.AND P0, PT, R4, 0x7ca00000, PT ;  /* 0x7ca000000400780c */ /* 0x000fe20003f06070 */
[----:B0-----:R-:W-:-:S08]  /*0280*/  DMUL R6, R4, R4 ;  /* 0x0000000404067228 */ /* 0x001fd00000000000 */
[----:B------:R-:W-:-:S08]  /*0290*/  DFMA R6, R10, -R6, 1 ;  /* 0x3ff000000a06742b */ /* 0x000fd00000000806 */
[----:B------:R-:W-:Y:S02]  /*02a0*/  DFMA R8, R6, R8, 0.5 ;  /* 0x3fe000000608742b */ /* 0x000fe40000000008 */
[----:B------:R-:W-:-:S08]  /*02b0*/  DMUL R6, R4, R6 ;  /* 0x0000000604067228 */ /* 0x000fd00000000000 */
[----:B------:R-:W-:-:S08]  /*02c0*/  DFMA R22, R8, R6, R4 ;  /* 0x000000060816722b */ /* 0x000fd00000000004 */
[----:B------:R-:W-:Y:S02]  /*02d0*/  DMUL R24, R10, R22 ;  /* 0x000000160a187228 */ /* 0x000fe40000000000 */
[----:B------:R-:W-:Y:S02]  /*02e0*/  VIADD R7, R23, 0xfff00000 ;  /* 0xfff0000017077836 */ /* 0x000fe40000000000 */
[----:B------:R-:W-:-:S04]  /*02f0*/  IMAD.MOV.U32 R6, RZ, RZ, R22 ;  /* 0x000000ffff067224 */ /* 0x000fc800078e0016 */
[----:B------:R-:W-:-:S08]  /*0300*/  DFMA R26, R24, -R24, R10 ;  /* 0x80000018181a722b */ /* 0x000fd0000000000a */
[----:B------:R-:W-:Y:S01]  /*0310*/  DFMA R8, R26, R6, R24 ;  /* 0x000000061a08722b */ /* 0x000fe20000000018 */
[----:B------:R-:W-:Y:S10]  /*0320*/  @!P0 BRA `(.L_x_5) ;  /* 0x0000000000088947 */ /* 0x000ff40003800000 */
[----:B------:R-:W-:-:S07]  /*0330*/  MOV R0, 0x350 ;  /* 0x0000035000007802 */ /* 0x000fce0000000f00 */
[----:B------:R-:W-:Y:S05]  /*0340*/  CALL.REL.NOINC `($__internal_0_$__cuda_sm20_dsqrt_rn_f64_mediumpath_v1) ;  /* 0x0000000c00d47944 */ /* 0x000fea0003c00000 */
.L_x_5:
[----:B------:R-:W-:Y:S05]  /*0350*/  BSYNC.RECONVERGENT B0 ;  /* 0x0000000000007941 */ /* 0x000fea0003800200 */
.L_x_4:
[----:B------:R-:W-:Y:S01]  /*0360*/  UMOV UR6, 0x9999999a ;  /* 0x9999999a00067882 */ /* 0x000fe20000000000 */
[----:B------:R-:W-:Y:S01]  /*0370*/  UMOV UR7, 0x3fb99999 ;  /* 0x3fb9999900077882 */ /* 0x000fe20000000000 */
[----:B------:R-:W-:Y:S01]  /*0380*/  IMAD.MOV.U32 R22, RZ, RZ, 0x652b82fe ;  /* 0x652b82feff167424 */ /* 0x000fe200078e00ff */
[----:B------:R-:W-:Y:S01]  /*0390*/  DMUL R4, R8, -UR6 ;  /* 0x8000000608047c28 */ /* 0x000fe20008000000 */
[----:B------:R-:W-:Y:S01]  /*03a0*/  IMAD.MOV.U32 R23, RZ, RZ, 0x3ff71547 ;  /* 0x3ff71547ff177424 */ /* 0x000fe200078e00ff */
[----:B------:R-:W-:Y:S01]  /*03b0*/  UMOV UR6, 0xfefa39ef ;  /* 0xfefa39ef00067882 */ /* 0x000fe20000000000 */
[----:B------:R-:W-:Y:S01]  /*03c0*/  UMOV UR7, 0x3fe62e42 ;  /* 0x3fe62e4200077882 */ /* 0x000fe20000000000 */
[----:B------:R-:W-:Y:S01]  /*03d0*/  BSSY.RECONVERGENT B0, `(.L_x_6) ;  /* 0x0000038000007945 */ /* 0x000fe20003800200 */
[----:B------:R-:W-:-:S03]  /*03e0*/  DSETP.NEU.AND P0, PT, R10, RZ, PT ;  /* 0x000000ff0a00722a */ /* 0x000fc60003f0d000 */
[----:B------:R-:W-:Y:S02]  /*03f0*/  DFMA R22, R4, R22, 6.75539944105574400000e+15 ;  /* 0x433800000416742b */ /* 0x000fe40000000016 */
[----:B------:R-:W-:-:S06]  /*0400*/  FSETP.GEU.AND P1, PT, |R5|, 4.1917929649353027344, PT ;  /* 0x4086232b0500780b */ /* 0x000fcc0003f2e200 */
[----:B------:R-:W-:-:S08]  /*0410*/  DADD R6, R22, -6.75539944105574400000e+15 ;  /* 0xc338000016067429 */ /* 0x000fd00000000000 */
[----:B------:R-:W-:Y:S01]  /*0420*/  DFMA R24, R6, -UR6, R4 ;  /* 0x8000000606187c2b */ /* 0x000fe20008000004 */
[----:B------:R-:W-:Y:S01]  /*0430*/  UMOV UR6, 0x3b39803f ;  /* 0x3b39803f00067882 */ /* 0x000fe20000000000 */
[----:B------:R-:W-:-:S06]  /*0440*/  UMOV UR7, 0x3c7abc9e ;  /* 0x3c7abc9e00077882 */ /* 0x000fcc0000000000 */
[----:B------:R-:W-:Y:S01]  /*0450*/  DFMA R24, R6, -UR6, R24 ;  /* 0x8000000606187c2b */ /* 0x000fe20008000018 */
[----:B------:R-:W-:Y:S01]  /*0460*/  UMOV UR6, 0x69ce2bdf ;  /* 0x69ce2bdf00067882 */ /* 0x000fe20000000000 */
[----:B------:R-:W-:Y:S01]  /*0470*/  IMAD.MOV.U32 R6, RZ, RZ, -0x35dec16 ;  /* 0xfca213eaff067424 */ /* 0x000fe200078e00ff */
[----:B------:R-:W-:Y:S01]  /*0480*/  UMOV UR7, 0x3e5ade15 ;  /* 0x3e5ade1500077882 */ /* 0x000fe20000000000 */
[----:B------:R-:W-:-:S06]  /*0490*/  IMAD.MOV.U32 R7, RZ, RZ, 0x3e928af3 ;  /* 0x3e928af3ff077424 */ /* 0x000fcc00078e00ff */
[----:B------:R-:W-:Y:S01]  /*04a0*/  DFMA R6, R24, UR6, R6 ;  /* 0x0000000618067c2b */ /* 0x000fe20008000006 */
[----:B------:R-:W-:Y:S01]  /*04b0*/  UMOV UR6, 0x62401315 ;  /* 0x6240131500067882 */ /* 0x000fe20000000000 */
[----:B------:R-:W-:-:S06]  /*04c0*/  UMOV UR7, 0x3ec71dee ;  /* 0x3ec71dee00077882 */ /* 0x000fcc0000000000 */
[----:B------:R-:W-:Y:S01]  /*04d0*/  DFMA R6, R24, R6, UR6 ;  /* 0x0000000618067e2b */ /* 0x000fe20008000006 */
        /* <DEDUP_REMOVED lines=20> */
[----:B------:R-:W-:-:S08]  /*0620*/  DFMA R6, R24, R6, UR6 ;  /* 0x0000000618067e2b */ /* 0x000fd00008000006 */
[----:B------:R-:W-:-:S08]  /*0630*/  DFMA R6, R24, R6, 1 ;  /* 0x3ff000001806742b */ /* 0x000fd00000000006 */
[----:B------:R-:W-:-:S10]  /*0640*/  DFMA R24, R24, R6, 1 ;  /* 0x3ff000001818742b */ /* 0x000fd40000000006 */
[----:B------:R-:W-:Y:S02]  /*0650*/  IMAD R7, R22, 0x100000, R25 ;  /* 0x0010000016077824 */ /* 0x000fe400078e0219 */
[----:B------:R-:W-:Y:S01]  /*0660*/  IMAD.MOV.U32 R6, RZ, RZ, R24 ;  /* 0x000000ffff067224 */ /* 0x000fe200078e0018 */
[----:B------:R-:W-:Y:S06]  /*0670*/  @!P1 BRA `(.L_x_7) ;  /* 0x0000000000349947 */ /* 0x000fec0003800000 */
[----:B------:R-:W-:Y:S01]  /*0680*/  FSETP.GEU.AND P2, PT, |R5|, 4.2275390625, PT ;  /* 0x408748000500780b */ /* 0x000fe20003f4e200 */
[C---:B------:R-:W-:Y:S02]  /*0690*/  DADD R6, R4.reuse, +INF ;  /* 0x7ff0000004067429 */ /* 0x040fe40000000000 */
[----:B------:R-:W-:-:S08]  /*06a0*/  DSETP.GEU.AND P1, PT, R4, RZ, PT ;  /* 0x000000ff0400722a */ /* 0x000fd00003f2e000 */
[----:B------:R-:W-:Y:S02]  /*06b0*/  FSEL R6, R6, RZ, P1 ;  /* 0x000000ff06067208 */ /* 0x000fe40000800000 */
[----:B------:R-:W-:Y:S01]  /*06c0*/  @!P2 LEA.HI R0, R22, R22, RZ, 0x1 ;  /* 0x000000161600a211 */ /* 0x000fe200078f08ff */
[----:B------:R-:W-:Y:S01]  /*06d0*/  @!P2 IMAD.MOV.U32 R4, RZ, RZ, R24 ;  /* 0x000000ffff04a224 */ /* 0x000fe200078e0018 */
[----:B------:R-:W-:Y:S02]  /*06e0*/  FSEL R7, R7, RZ, P1 ;  /* 0x000000ff07077208 */ /* 0x000fe40000800000 */
[----:B------:R-:W-:-:S05]  /*06f0*/  @!P2 SHF.R.S32.HI R5, RZ, 0x1, R0 ;  /* 0x00000001ff05a819 */ /* 0x000fca0000011400 */
[----:B------:R-:W-:Y:S02]  /*0700*/  @!P2 IMAD.IADD R22, R22, 0x1, -R5 ;  /* 0x000000011616a824 */ /* 0x000fe400078e0a05 */
[----:B------:R-:W-:-:S03]  /*0710*/  @!P2 IMAD R5, R5, 0x100000, R25 ;  /* 0x001000000505a824 */ /* 0x000fc600078e0219 */
[----:B------:R-:W-:Y:S01]  /*0720*/  @!P2 LEA R23, R22, 0x3ff00000, 0x14 ;  /* 0x3ff000001617a811 */ /* 0x000fe200078ea0ff */
[----:B------:R-:W-:-:S06]  /*0730*/  @!P2 IMAD.MOV.U32 R22, RZ, RZ, RZ ;  /* 0x000000ffff16a224 */ /* 0x000fcc00078e00ff */
[----:B------:R-:W-:-:S11]  /*0740*/  @!P2 DMUL R6, R4, R22 ;  /* 0x000000160406a228 */ /* 0x000fd60000000000 */
.L_x_7:
[----:B------:R-:W-:Y:S05]  /*0750*/  BSYNC.RECONVERGENT B0 ;  /* 0x0000000000007941 */ /* 0x000fea0003800200 */
.L_x_6:
[----:B------:R-:W-:Y:S01]  /*0760*/  BSSY.RECONVERGENT B0, `(.L_x_8) ;  /* 0x000000e000007945 */ /* 0x000fe20003800200 */
[----:B------:R-:W-:-:S03]  /*0770*/  @!P0 CS2R R4, SRZ ;  /* 0x0000000000048805 */ /* 0x000fc6000001ff00 */
[----:B------:R-:W-:Y:S05]  /*0780*/  @!P0 BRA `(.L_x_9) ;  /* 0x00000000002c8947 */ /* 0x000fea0003800000 */
[----:B------:R-:W-:Y:S01]  /*0790*/  DADD R28, -RZ, |R8| ;  /* 0x00000000ff1c7229 */ /* 0x000fe20000000508 */
[----:B------:R-:W-:Y:S01]  /*07a0*/  BSSY.RECONVERGENT B1, `(.L_x_10) ;  /* 0x0000007000017945 */ /* 0x000fe20003800200 */
[----:B------:R-:W-:Y:S01]  /*07b0*/  ISETP.GE.AND P1, PT, R9, RZ, PT ;  /* 0x000000ff0900720c */ /* 0x000fe20003f26270 */
[----:B------:R-:W-:Y:S01]  /*07c0*/  IMAD.MOV.U32 R44, RZ, RZ, 0x51eb851f ;  /* 0x51eb851fff2c7424 */ /* 0x000fe200078e00ff */
[----:B------:R-:W-:Y:S01]  /*07d0*/  MOV R0, 0x810 ;  /* 0x0000081000007802 */ /* 0x000fe20000000f00 */
[----:B------:R-:W-:-:S05]  /*07e0*/  IMAD.MOV.U32 R3, RZ, RZ, 0x3fd51eb8 ;  /* 0x3fd51eb8ff037424 */ /* 0x000fca00078e00ff */
[----:B------:R-:W-:-:S07]  /*07f0*/  MOV R45, R29 ;  /* 0x0000001d002d7202 */ /* 0x000fce0000000f00 */
[----:B------:R-:W-:Y:S05]  /*0800*/  CALL.REL.NOINC `($_Z14compute_kernelPK4Vec3PdiPS_i$__internal_accurate_pow) ;  /* 0x0000000c00607944 */ /* 0x000fea0003c00000 */
[----:B------:R-:W-:Y:S05]  /*0810*/  BSYNC.RECONVERGENT B1 ;  /* 0x0000000000017941 */ /* 0x000fea0003800200 */
.L_x_10:
[----:B------:R-:W-:Y:S02]  /*0820*/  FSEL R4, R3, RZ, P1 ;  /* 0x000000ff03047208 */ /* 0x000fe40000800000 */
[----:B------:R-:W-:-:S07]  /*0830*/  FSEL R5, R34, -QNAN , P1 ;  /* 0xfff8000022057808 */ /* 0x000fce0000800000 */
.L_x_9:
[----:B------:R-:W-:Y:S05]  /*0840*/  BSYNC.RECONVERGENT B0 ;  /* 0x0000000000007941 */ /* 0x000fea0003800200 */
.L_x_8:
[----:B------:R-:W-:Y:S01]  /*0850*/  UMOV UR6, 0x51eb851f ;  /* 0x51eb851f00067882 */ /* 0x000fe20000000000 */
[----:B------:R-:W-:Y:S01]  /*0860*/  UMOV UR7, 0x3fd51eb8 ;  /* 0x3fd51eb800077882 */ /* 0x000fe20000000000 */
[----:B------:R-:W-:Y:S01]  /*0870*/  BSSY.RECONVERGENT B0, `(.L_x_11) ;  /* 0x000000b000007945 */ /* 0x000fe20003800200 */
[----:B------:R-:W-:-:S10]  /*0880*/  DADD R22, R8, UR6 ;  /* 0x0000000608167e29 */ /* 0x000fd40008000000 */
[----:B------:R-:W-:-:S04]  /*0890*/  LOP3.LUT R22, R23, 0x7ff00000, RZ, 0xc0, !PT ;  /* 0x7ff0000017167812 */ /* 0x000fc800078ec0ff */
[----:B------:R-:W-:-:S13]  /*08a0*/  ISETP.NE.AND P1, PT, R22, 0x7ff00000, PT ;  /* 0x7ff000001600780c */ /* 0x000fda0003f25270 */
[----:B------:R-:W-:Y:S05]  /*08b0*/  @P1 BRA `(.L_x_12) ;  /* 0x0000000000181947 */ /* 0x000fea0003800000 */
[----:B------:R-:W-:-:S14]  /*08c0*/  DSETP.GE.AND P1, PT, R10, RZ, PT ;  /* 0x000000ff0a00722a */ /* 0x000fdc0003f26000 */
[----:B------:R-:W-:Y:S01]  /*08d0*/  @!P1 DADD R4, R8, UR6 ;  /* 0x0000000608049e29 */ /* 0x000fe20008000000 */
[----:B------:R-:W-:Y:S10]  /*08e0*/  @!P1 BRA `(.L_x_12) ;  /* 0x00000000000c9947 */ /* 0x000ff40003800000 */
[----:B------:R-:W-:-:S14]  /*08f0*/  DSETP.NEU.AND P1, PT, |R8|, +INF , PT ;  /* 0x7ff000000800742a */ /* 0x000fdc0003f2d200 */
[----:B------:R-:W-:Y:S02]  /*0900*/  @!P1 IMAD.MOV.U32 R4, RZ, RZ, 0x0 ;  /* 0x00000000ff049424 */ /* 0x000fe400078e00ff */
[----:B------:R-:W-:-:S07]  /*0910*/  @!P1 IMAD.MOV.U32 R5, RZ, RZ, 0x7ff00000 ;  /* 0x7ff00000ff059424 */ /* 0x000fce00078e00ff */
.L_x_12:
[----:B------:R-:W-:Y:S05]  /*0920*/  BSYNC.RECONVERGENT B0 ;  /* 0x0000000000007941 */ /* 0x000fea0003800200 */
.L_x_11:
[----:B------:R-:W-:Y:S01]  /*0930*/  BSSY.RECONVERGENT B0, `(.L_x_13) ;  /* 0x000000d000007945 */ /* 0x000fe20003800200 */
[----:B------:R-:W-:Y:S02]  /*0940*/  @!P0 IMAD.MOV.U32 R22, RZ, RZ, 0x0 ;  /* 0x00000000ff168424 */ /* 0x000fe400078e00ff */
[----:B------:R-:W-:Y:S01]  /*0950*/  @!P0 IMAD.MOV.U32 R23, RZ, RZ, 0x7ff00000 ;  /* 0x7ff00000ff178424 */ /* 0x000fe200078e00ff */
[----:B------:R-:W-:Y:S06]  /*0960*/  @!P0 BRA `(.L_x_14) ;  /* 0x0000000000248947 */ /* 0x000fec0003800000 */
[----:B------:R-:W-:Y:S01]  /*0970*/  DADD R28, -RZ, |R8| ;  /* 0x00000000ff1c7229 */ /* 0x000fe20000000508 */
[----:B------:R-:W-:Y:S01]  /*0980*/  ISETP.GE.AND P0, PT, R9, RZ, PT ;  /* 0x000000ff0900720c */ /* 0x000fe20003f06270 */
[----:B------:R-:W-:Y:S01]  /*0990*/  IMAD.MOV.U32 R44, RZ, RZ, RZ ;  /* 0x000000ffff2c7224 */ /* 0x000fe200078e00ff */
[----:B------:R-:W-:Y:S01]  /*09a0*/  MOV R0, 0x9e0 ;  /* 0x000009e000007802 */ /* 0x000fe20000000f00 */
[----:B------:R-:W-:-:S06]  /*09b0*/  IMAD.MOV.U32 R3, RZ, RZ, -0x40080000 ;  /* 0xbff80000ff037424 */ /* 0x000fcc00078e00ff */
[----:B------:R-:W-:-:S07]  /*09c0*/  IMAD.MOV.U32 R45, RZ, RZ, R29 ;  /* 0x000000ffff2d7224 */ /* 0x000fce00078e001d */
[----:B------:R-:W-:Y:S05]  /*09d0*/  CALL.REL.NOINC `($_Z14compute_kernelPK4Vec3PdiPS_i$__internal_accurate_pow) ;  /* 0x0000000800ec7944 */ /* 0x000fea0003c00000 */
[----:B------:R-:W-:Y:S02]  /*09e0*/  FSEL R22, R3, RZ, P0 ;  /* 0x000000ff03167208 */ /* 0x000fe40000000000 */
[----:B------:R-:W-:-:S07]  /*09f0*/  FSEL R23, R34, -QNAN , P0 ;  /* 0xfff8000022177808 */ /* 0x000fce0000000000 */
.L_x_14:
[----:B------:R-:W-:Y:S05]  /*0a00*/  BSYNC.RECONVERGENT B0 ;  /* 0x0000000000007941 */ /* 0x000fea0003800200 */
.L_x_13:
[----:B------:R-:W-:Y:S01]  /*0a10*/  DADD R24, R8, -1.5 ;  /* 0xbff8000008187429 */ /* 0x000fe20000000000 */
[----:B------:R-:W-:Y:S01]  /*0a20*/  BSSY.RECONVERGENT B0, `(.L_x_15) ;  /* 0x000000a000007945 */ /* 0x000fe20003800200 */
[----:B------:R-:W-:-:S08]  /*0a30*/  DSETP.NEU.AND P0, PT, R10, RZ, PT ;  /* 0x000000ff0a00722a */ /* 0x000fd00003f0d000 */
[----:B------:R-:W-:-:S04]  /*0a40*/  LOP3.LUT R24, R25, 0x7ff00000, RZ, 0xc0, !PT ;  /* 0x7ff0000019187812 */ /* 0x000fc800078ec0ff */
[----:B------:R-:W-:-:S13]  /*0a50*/  ISETP.NE.AND P1, PT, R24, 0x7ff00000, PT ;  /* 0x7ff000001800780c */ /* 0x000fda0003f25270 */
[----:B------:R-:W-:Y:S05]  /*0a60*/  @P1 BRA `(.L_x_16) ;  /* 0x0000000000141947 */ /* 0x000fea0003800000 */
[----:B------:R-:W-:-:S14]  /*0a70*/  DSETP.GE.AND P1, PT, R10, RZ, PT ;  /* 0x000000ff0a00722a */ /* 0x000fdc0003f26000 */
[----:B------:R-:W-:Y:S01]  /*0a80*/  @!P1 DADD R22, R8, -1.5 ;  /* 0xbff8000008169429 */ /* 0x000fe20000000000 */
[----:B------:R-:W-:Y:S10]  /*0a90*/  @!P1 BRA `(.L_x_16) ;  /* 0x0000000000089947 */ /* 0x000ff40003800000 */
[----:B------:R-:W-:-:S14]  /*0aa0*/  DSETP.NEU.AND P1, PT, |R8|, +INF , PT ;  /* 0x7ff000000800742a */ /* 0x000fdc0003f2d200 */
[----:B------:R-:W-:-:S07]  /*0ab0*/  @!P1 CS2R R22, SRZ ;  /* 0x0000000000169805 */ /* 0x000fce000001ff00 */
.L_x_16:
[----:B------:R-:W-:Y:S05]  /*0ac0*/  BSYNC.RECONVERGENT B0 ;  /* 0x0000000000007941 */ /* 0x000fea0003800200 */
.L_x_15:
        /* <DEDUP_REMOVED lines=13> */
.L_x_18:
[----:B------:R-:W-:Y:S05]  /*0ba0*/  BSYNC.RECONVERGENT B0 ;  /* 0x0000000000007941 */ /* 0x000fea0003800200 */
.L_x_17:
[----:B------:R-:W-:Y:S01]  /*0bb0*/  DADD R26, R8, -2.5 ;  /* 0xc0040000081a7429 */ /* 0x000fe20000000000 */
[----:B------:R-:W-:Y:S09]  /*0bc0*/  BSSY.RECONVERGENT B0, `(.L_x_19) ;  /* 0x0000009000007945 */ /* 0x000ff20003800200 */
        /* <DEDUP_REMOVED lines=8> */
.L_x_20:
[----:B------:R-:W-:Y:S05]  /*0c50*/  BSYNC.RECONVERGENT B0 ;  /* 0x0000000000007941 */ /* 0x000fea0003800200 */
.L_x_19:
[----:B------:R-:W-:Y:S01]  /*0c60*/  BSSY.RECONVERGENT B0, `(.L_x_21) ;  /* 0x000000d000007945 */ /* 0x000fe20003800200 */
[----:B------:R-:W-:Y:S01]  /*0c70*/  @!P0 MOV R26, 0x0 ;  /* 0x00000000001a8802 */ /* 0x000fe20000000f00 */
[----:B------:R-:W-:Y:S02]  /*0c80*/  @!P0 IMAD.MOV.U32 R27, RZ, RZ, 0x7ff00000 ;  /* 0x7ff00000ff1b8424 */ /* 0x000fe400078e00ff */
[----:B------:R-:W-:Y:S05]  /*0c90*/  @!P0 BRA `(.L_x_22) ;  /* 0x0000000000248947 */ /* 0x000fea0003800000 */
        /* <DEDUP_REMOVED lines=9> */
.L_x_22:
[----:B------:R-:W-:Y:S05]  /*0d30*/  BSYNC.RECONVERGENT B0 ;  /* 0x0000000000007941 */ /* 0x000fea0003800200 */
.L_x_21:
[----:B------:R-:W-:Y:S01]  /*0d40*/  DADD R28, R8, -3.5 ;  /* 0xc00c0000081c7429 */ /* 0x000fe20000000000 */
[----:B------:R-:W-:Y:S01]  /*0d50*/  BSSY.RECONVERGENT B0, `(.L_x_23) ;  /* 0x000000c000007945 */ /* 0x000fe20003800200 */
[----:B------:R-:W-:Y:S01]  /*0d60*/  DADD R44, -RZ, |R8| ;  /* 0x00000000ff2c7229 */ /* 0x000fe20000000508 */
[----:B------:R-:W-:-:S07]  /*0d70*/  ISETP.GE.AND P0, PT, R9, RZ, PT ;  /* 0x000000ff0900720c */ /* 0x000fce0003f06270 */
[----:B------:R-:W-:-:S04]  /*0d80*/  LOP3.LUT R28, R29, 0x7ff00000, RZ, 0xc0, !PT ;  /* 0x7ff000001d1c7812 */ /* 0x000fc800078ec0ff */
[----:B------:R-:W-:Y:S01]  /*0d90*/  ISETP.NE.AND P1, PT, R28, 0x7ff00000, PT ;  /* 0x7ff000001c00780c */ /* 0x000fe20003f25270 */
[----:B------:R-:W-:-:S12]  /*0da0*/  IMAD.MOV.U32 R28, RZ, RZ, R44 ;  /* 0x000000ffff1c7224 */ /* 0x000fd800078e002c */
[----:B------:R-:W-:Y:S05]  /*0db0*/  @P1 BRA `(.L_x_24) ;  /* 0x0000000000141947 */ /* 0x000fea0003800000 */
[----:B------:R-:W-:-:S14]  /*0dc0*/  DSETP.GE.AND P1, PT, R10, RZ, PT ;  /* 0x000000ff0a00722a */ /* 0x000fdc0003f26000 */
[----:B------:R-:W-:Y:S01]  /*0dd0*/  @!P1 DADD R26, R8, -3.5 ;  /* 0xc00c0000081a9429 */ /* 0x000fe20000000000 */
[----:B------:R-:W-:Y:S10]  /*0de0*/  @!P1 BRA `(.L_x_24) ;  /* 0x0000000000089947 */ /* 0x000ff40003800000 */
[----:B------:R-:W-:-:S14]  /*0df0*/  DSETP.NEU.AND P1, PT, |R8|, +INF , PT ;  /* 0x7ff000000800742a */ /* 0x000fdc0003f2d200 */
[----:B------:R-:W-:-:S07]  /*0e00*/  @!P1 CS2R R26, SRZ ;  /* 0x00000000001a9805 */ /* 0x000fce000001ff00 */
.L_x_24:
[----:B------:R-:W-:Y:S05]  /*0e10*/  BSYNC.RECONVERGENT B0 ;  /* 0x0000000000007941 */ /* 0x000fea0003800200 */
.L_x_23:
[----:B------:R-:W-:Y:S01]  /*0e20*/  BSSY.RECONVERGENT B0, `(.L_x_25) ;  /* 0x0000005000007945 */ /* 0x000fe20003800200 */
[----:B------:R-:W-:Y:S01]  /*0e30*/  IMAD.MOV.U32 R44, RZ, RZ, RZ ;  /* 0x000000ffff2c7224 */ /* 0x000fe200078e00ff */
[----:B------:R-:W-:Y:S01]  /*0e40*/  MOV R0, 0xe70 ;  /* 0x00000e7000007802 */ /* 0x000fe20000000f00 */
[----:B------:R-:W-:-:S07]  /*0e50*/  IMAD.MOV.U32 R3, RZ, RZ, 0x3fe00000 ;  /* 0x3fe00000ff037424 */ /* 0x000fce00078e00ff */
[----:B------:R-:W-:Y:S05]  /*0e60*/  CALL.REL.NOINC `($_Z14compute_kernelPK4Vec3PdiPS_i$__internal_accurate_pow) ;  /* 0x0000000400c87944 */ /* 0x000fea0003c00000 */
[----:B------:R-:W-:Y:S05]  /*0e70*/  BSYNC.RECONVERGENT B0 ;  /* 0x0000000000007941 */ /* 0x000fea0003800200 */
.L_x_25:
[----:B------:R-:W-:Y:S01]  /*0e80*/  DADD R28, R8, 0.5 ;  /* 0x3fe00000081c7429 */ /* 0x000fe20000000000 */
[----:B------:R-:W-:Y:S01]  /*0e90*/  FSEL R3, R3, RZ, P0 ;  /* 0x000000ff03037208 */ /* 0x000fe20000000000 */
[----:B------:R-:W-:Y:S01]  /*0ea0*/  DSETP.NEU.AND P1, PT, R10, RZ, PT ;  /* 0x000000ff0a00722a */ /* 0x000fe20003f2d000 */
[----:B------:R-:W-:Y:S01]  /*0eb0*/  FSEL R34, R34, -QNAN , P0 ;  /* 0xfff8000022227808 */ /* 0x000fe20000000000 */
[----:B------:R-:W-:Y:S06]  /*0ec0*/  BSSY.RECONVERGENT B0, `(.L_x_26) ;  /* 0x000000c000007945 */ /* 0x000fec0003800200 */
[----:B------:R-:W-:-:S02]  /*0ed0*/  LOP3.LUT R28, R29, 0x7ff00000, RZ, 0xc0, !PT ;  /* 0x7ff000001d1c7812 */ /* 0x000fc400078ec0ff */
[----:B------:R-:W-:Y:S02]  /*0ee0*/  FSEL R29, R34, RZ, P1 ;  /* 0x000000ff221d7208 */ /* 0x000fe40000800000 */
[----:B------:R-:W-:Y:S02]  /*0ef0*/  ISETP.NE.AND P0, PT, R28, 0x7ff00000, PT ;  /* 0x7ff000001c00780c */ /* 0x000fe40003f05270 */
[----:B------:R-:W-:-:S11]  /*0f00*/  FSEL R28, R3, RZ, P1 ;  /* 0x000000ff031c7208 */ /* 0x000fd60000800000 */
[----:B------:R-:W-:Y:S05]  /*0f10*/  @P0 BRA `(.L_x_27) ;  /* 0x0000000000180947 */ /* 0x000fea0003800000 */
[----:B------:R-:W-:-:S14]  /*0f20*/  DSETP.GE.AND P0, PT, R10, RZ, PT ;  /* 0x000000ff0a00722a */ /* 0x000fdc0003f06000 */
[----:B------:R-:W-:Y:S01]  /*0f30*/  @!P0 DADD R28, R8, 0.5 ;  /* 0x3fe00000081c8429 */ /* 0x000fe20000000000 */
[----:B------:R-:W-:Y:S10]  /*0f40*/  @!P0 BRA `(.L_x_27) ;  /* 0x00000000000c8947 */ /* 0x000ff40003800000 */
[----:B------:R-:W-:-:S14]  /*0f50*/  DSETP.NEU.AND P0, PT, |R8|, +INF , PT ;  /* 0x7ff000000800742a */ /* 0x000fdc0003f0d200 */
[----:B------:R-:W-:Y:S02]  /*0f60*/  @!P0 IMAD.MOV.U32 R28, RZ, RZ, 0x0 ;  /* 0x00000000ff1c8424 */ /* 0x000fe400078e00ff */
[----:B------:R-:W-:-:S07]  /*0f70*/  @!P0 IMAD.MOV.U32 R29, RZ, RZ, 0x7ff00000 ;  /* 0x7ff00000ff1d8424 */ /* 0x000fce00078e00ff */
.L_x_27:
[----:B------:R-:W-:Y:S05]  /*0f80*/  BSYNC.RECONVERGENT B0 ;  /* 0x0000000000007941 */ /* 0x000fea0003800200 */
.L_x_26:
[C---:B------:R-:W-:Y:S01]  /*0f90*/  DMUL R10, R8.reuse, -2.5 ;  /* 0xc0040000080a7828 */ /* 0x040fe20000000000 */
[----:B------:R-:W-:Y:S01]  /*0fa0*/  UMOV UR6, 0x33333333 ;  /* 0x3333333300067882 */ /* 0x000fe20000000000 */
[C---:B------:R-:W-:Y:S01]  /*0fb0*/  DMUL R30, R8.reuse, 0.25 ;  /* 0x3fd00000081e7828 */ /* 0x040fe20000000000 */
[----:B------:R-:W-:Y:S01]  /*0fc0*/  UMOV UR7, 0x3fd33333 ;  /* 0x3fd3333300077882 */ /* 0x000fe20000000000 */
[----:B------:R-:W-:Y:S01]  /*0fd0*/  DSETP.NEU.AND P0, PT, R8, 1, PT ;  /* 0x3ff000000800742a */ /* 0x000fe20003f0d000 */
[----:B------:R-:W-:Y:S01]  /*0fe0*/  UMOV UR10, 0xc28f5c29 ;  /* 0xc28f5c29000a7882 */ /* 0x000fe20000000000 */
[----:B------:R-:W-:Y:S01]  /*0ff0*/  UMOV UR11, 0x3fcc28f5 ;  /* 0x3fcc28f5000b7882 */ /* 0x000fe20000000000 */
[----:B------:R-:W-:Y:S01]  /*1000*/  UIADD3 UR4, UPT, UPT, UR4, 0x1, URZ ;  /* 0x0000000104047890 */ /* 0x000fe2000fffe0ff */
[-C--:B------:R-:W-:Y:S02]  /*1010*/  DMUL R10, R10, R8.reuse ;  /* 0x000000080a0a7228 */ /* 0x080fe40000000000 */
[----:B------:R-:W-:Y:S01]  /*1020*/  DMUL R30, R30, R8 ;  /* 0x000000081e1e7228 */ /* 0x000fe20000000000 */
[----:B------:R-:W-:Y:S01]  /*1030*/  FSEL R4, R4, RZ, P0 ;  /* 0x000000ff04047208 */ /* 0x000fe20000000000 */
[----:B------:R-:W-:Y:S01]  /*1040*/  DMUL R22, R22, UR10 ;  /* 0x0000000a16167c28 */ /* 0x000fe20008000000 */
[----:B------:R-:W-:Y:S01]  /*1050*/  FSEL R5, R5, 1.875, P0 ;  /* 0x3ff0000005057808 */ /* 0x000fe20000000000 */
[----:B------:R-:W-:-:S04]  /*1060*/  UISETP.NE.AND UP0, UPT, UR4, URZ, UPT ;  /* 0x000000ff0400728c */ /* 0x000fc8000bf05270 */
[----:B------:R-:W-:Y:S02]  /*1070*/  DFMA R10, R30, R8, R10 ;  /* 0x000000081e0a722b */ /* 0x000fe4000000000a */
[----:B------:R-:W-:Y:S02]  /*1080*/  DFMA R6, R6, 0.5, R4 ;  /* 0x3fe000000606782b */ /* 0x000fe40000000004 */
[----:B------:R-:W-:Y:S02]  /*1090*/  FSEL R4, R22, -71.68000030517578125, P0 ;  /* 0xc28f5c2916047808 */ /* 0x000fe40000000000 */
[----:B------:R-:W-:Y:S02]  /*10a0*/  FSEL R5, R23, 1.5949999094009399414, P0 ;  /* 0x3fcc28f517057808 */ /* 0x000fe40000000000 */
[----:B------:R-:W-:Y:S01]  /*10b0*/  DFMA R10, R8, -UR6, R10 ;  /* 0x80000006080a7c2b */ /* 0x000fe2000800000a */
[----:B------:R-:W-:Y:S01]  /*10c0*/  UMOV UR6, 0x9999999a ;  /* 0x9999999a00067882 */ /* 0x000fe20000000000 */
[----:B------:R-:W-:-:S06]  /*10d0*/  UMOV UR7, 0x40099999 ;  /* 0x4009999900077882 */ /* 0x000fcc0000000000 */
[----:B------:R-:W-:Y:S01]  /*10e0*/  DADD R10, R10, UR6 ;  /* 0x000000060a0a7e29 */ /* 0x000fe20008000000 */
[----:B------:R-:W-:Y:S02]  /*10f0*/  UMOV UR7, 0x3fb99999 ;  /* 0x3fb9999900077882 */ /* 0x000fe40000000000 */
[----:B------:R-:W-:Y:S01]  /*1100*/  DMUL R24, R24, UR6 ;  /* 0x0000000618187c28 */ /* 0x000fe20008000000 */
[----:B------:R-:W-:Y:S02]  /*1110*/  UMOV UR7, 0x3fc99999 ;  /* 0x3fc9999900077882 */ /* 0x000fe40000000000 */
[----:B------:R-:W-:Y:S01]  /*1120*/  DMUL R26, R26, -UR6 ;  /* 0x800000061a1a7c28 */ /* 0x000fe20008000000 */
[----:B------:R-:W-:Y:S01]  /*1130*/  UMOV UR7, 0x3fe99999 ;  /* 0x3fe9999900077882 */ /* 0x000fe20000000000 */
[----:B------:R-:W-:Y:S02]  /*1140*/  DADD R6, R6, R10 ;  /* 0x0000000006067229 */ /* 0x000fe4000000000a */
[----:B------:R-:W-:Y:S01]  /*1150*/  DMUL R28, R28, -UR6 ;  /* 0x800000061c1c7c28 */ /* 0x000fe20008000000 */
[----:B------:R-:W-:Y:S01]  /*1160*/  UMOV UR6, 0xeb1c432d ;  /* 0xeb1c432d00067882 */ /* 0x000fe20000000000 */
[----:B------:R-:W-:-:S04]  /*1170*/  UMOV UR7, 0x3f1a36e2 ;  /* 0x3f1a36e200077882 */ /* 0x000fc80000000000 */
[----:B------:R-:W-:Y:S01]  /*1180*/  DADD R6, R6, R4 ;  /* 0x0000000006067229 */ /* 0x000fe20000000004 */
[----:B------:R-:W-:Y:S02]  /*1190*/  FSEL R4, R24, -1.5881868392106855534e-23, P0 ;  /* 0x9999999a18047808 */ /* 0x000fe40000000000 */
[----:B------:R-:W-:-:S06]  /*11a0*/  FSEL R5, R25, 1.4499999284744262695, P0 ;  /* 0x3fb9999919057808 */ /* 0x000fcc0000000000 */
[----:B------:R-:W-:Y:S01]  /*11b0*/  DADD R6, R6, R4 ;  /* 0x0000000006067229 */ /* 0x000fe20000000004 */
[----:B------:R-:W-:Y:S02]  /*11c0*/  FSEL R4, R26, -1.5881868392106855534e-23, P0 ;  /* 0x9999999a1a047808 */ /* 0x000fe40000000000 */
[----:B------:R-:W-:-:S06]  /*11d0*/  FSEL R5, R27, -1.5749999284744262695, P0 ;  /* 0xbfc999991b057808 */ /* 0x000fcc0000000000 */
[----:B------:R-:W-:Y:S01]  /*11e0*/  DADD R6, R6, R4 ;  /* 0x0000000006067229 */ /* 0x000fe20000000004 */
[----:B------:R-:W-:Y:S02]  /*11f0*/  FSEL R4, R28, -1.5881868392106855534e-23, P0 ;  /* 0x9999999a1c047808 */ /* 0x000fe40000000000 */
[----:B------:R-:W-:Y:S02]  /*1200*/  FSEL R5, R29, -1.8249999284744262695, P0 ;  /* 0xbfe999991d057808 */ /* 0x000fe40000000000 */
[----:B------:R-:W-:-:S04]  /*1210*/  IADD3 R12, P0, PT, R12, 0x18, RZ ;  /* 0x000000180c0c7810 */ /* 0x000fc80007f1e0ff */
[----:B------:R-:W-:Y:S01]  /*1220*/  DADD R6, R6, R4 ;  /* 0x0000000006067229 */ /* 0x000fe20000000004 */
[----:B------:R-:W-:-:S07]  /*1230*/  IMAD.X R13, RZ, RZ, R13, P0 ;  /* 0x000000ffff0d7224 */ /* 0x000fce00000e060d */
[----:B------:R-:W-:Y:S01]  /*1240*/  DFMA R20, R6, UR6, R20 ;  /* 0x0000000606147c2b */ /* 0x000fe20008000014 */
[----:B------:R-:W-:Y:S10]  /*1250*/  BRA.U UP0, `(.L_x_28) ;  /* 0xffffffed00cc7547 */ /* 0x000ff4000b83ffff */
.L_x_3:
[----:B------:R-:W0:Y:S02]  /*1260*/  LDC.64 R4, c[0x0][0x388] ;  /* 0x0000e200ff047b82 */ /* 0x000e240000000a00 */
[----:B0-----:R-:W-:-:S05]  /*1270*/  IMAD.WIDE R2, R2, 0x8, R4 ;  /* 0x0000000802027825 */ /* 0x001fca00078e0204 */
[----:B------:R-:W-:Y:S01]  /*1280*/  STG.E.64 desc[UR8][R2.64], R20 ;  /* 0x0000001402007986 */ /* 0x000fe2000c101b08 */
[----:B------:R-:W-:Y:S05]  /*1290*/  EXIT ;  /* 0x000000000000794d */ /* 0x000fea0003800000 */
        .weak           $__internal_0_$__cuda_sm20_dsqrt_rn_f64_mediumpath_v1
        .type           $__internal_0_$__cuda_sm20_dsqrt_rn_f64_mediumpath_v1,@function
        .size           $__internal_0_$__cuda_sm20_dsqrt_rn_f64_mediumpath_v1,($_Z14compute_kernelPK4Vec3PdiPS_i$__internal_accurate_pow - $__internal_0_$__cuda_sm20_dsqrt_rn_f64_mediumpath_v1)
$__internal_0_$__cuda_sm20_dsqrt_rn_f64_mediumpath_v1:
[----:B------:R-:W-:Y:S01]  /*12a0*/  ISETP.GE.U32.AND P0, PT, R4, -0x3400000, PT ;  /* 0xfcc000000400780c */ /* 0x000fe20003f06070 */
[----:B------:R-:W-:Y:S01]  /*12b0*/  BSSY.RECONVERGENT B1, `(.L_x_29) ;  /* 0x0000028000017945 */ /* 0x000fe20003800200 */
[----:B------:R-:W-:Y:S01]  /*12c0*/  IMAD.MOV.U32 R23, RZ, RZ, R7 ;  /* 0x000000ffff177224 */ /* 0x000fe200078e0007 */
[----:B------:R-:W-:Y:S01]  /*12d0*/  MOV R7, R11 ;  /* 0x0000000b00077202 */ /* 0x000fe20000000f00 */
[----:B------:R-:W-:Y:S02]  /*12e0*/  IMAD.MOV.U32 R4, RZ, RZ, R26 ;  /* 0x000000ffff047224 */ /* 0x000fe400078e001a */
[----:B------:R-:W-:Y:S02]  /*12f0*/  IMAD.MOV.U32 R5, RZ, RZ, R27 ;  /* 0x000000ffff057224 */ /* 0x000fe400078e001b */
[----:B------:R-:W-:-:S05]  /*1300*/  IMAD.MOV.U32 R6, RZ, RZ, R10 ;  /* 0x000000ffff067224 */ /* 0x000fca00078e000a */
[----:B------:R-:W-:Y:S05]  /*1310*/  @!P0 BRA `(.L_x_30) ;  /* 0x0000000000208947 */ /* 0x000fea0003800000 */
[----:B------:R-:W-:-:S10]  /*1320*/  DFMA.RM R4, R4, R22, R24 ;  /* 0x000000160404722b */ /* 0x000fd40000004018 */
[----:B------:R-:W-:-:S05]  /*1330*/  IADD3 R8, P0, PT, R4, 0x1, RZ ;  /* 0x0000000104087810 */ /* 0x000fca0007f1e0ff */
[----:B------:R-:W-:-:S06]  /*1340*/  IMAD.X R9, RZ, RZ, R5, P0 ;  /* 0x000000ffff097224 */ /* 0x000fcc00000e0605 */
[----:B------:R-:W-:-:S08]  /*1350*/  DFMA.RP R6, -R4, R8, R6 ;  /* 0x000000080406722b */ /* 0x000fd00000008106 */
[----:B------:R-:W-:-:S06]  /*1360*/  DSETP.GT.AND P0, PT, R6, RZ, PT ;  /* 0x000000ff0600722a */ /* 0x000fcc0003f04000 */
[----:B------:R-:W-:Y:S02]  /*1370*/  FSEL R4, R8, R4, P0 ;  /* 0x0000000408047208 */ /* 0x000fe40000000000 */
[----:B------:R-:W-:Y:S01]  /*1380*/  FSEL R5, R9, R5, P0 ;  /* 0x0000000509057208 */ /* 0x000fe20000000000 */
[----:B------:R-:W-:Y:S06]  /*1390*/  BRA `(.L_x_31) ;  /* 0x0000000000647947 */ /* 0x000fec0003800000 */
.L_x_30:
[----:B------:R-:W-:-:S14]  /*13a0*/  DSETP.NE.AND P0, PT, R6, RZ, PT ;  /* 0x000000ff0600722a */ /* 0x000fdc0003f05000 */
[----:B------:R-:W-:Y:S05]  /*13b0*/  @!P0 BRA `(.L_x_32) ;  /* 0x0000000000588947 */ /* 0x000fea0003800000 */
[----:B------:R-:W-:-:S13]  /*13c0*/  ISETP.GE.AND P0, PT, R7, RZ, PT ;  /* 0x000000ff0700720c */ /* 0x000fda0003f06270 */
[----:B------:R-:W-:Y:S02]  /*13d0*/  @!P0 IMAD.MOV.U32 R4, RZ, RZ, 0x0 ;  /* 0x00000000ff048424 */ /* 0x000fe400078e00ff */
[----:B------:R-:W-:Y:S01]  /*13e0*/  @!P0 IMAD.MOV.U32 R5, RZ, RZ, -0x80000 ;  /* 0xfff80000ff058424 */ /* 0x000fe200078e00ff */
[----:B------:R-:W-:Y:S06]  /*13f0*/  @!P0 BRA `(.L_x_31) ;  /* 0x00000000004c8947 */ /* 0x000fec0003800000 */
[----:B------:R-:W-:-:S13]  /*1400*/  ISETP.GT.AND P0, PT, R7, 0x7fefffff, PT ;  /* 0x7fefffff0700780c */ /* 0x000fda0003f04270 */
[----:B------:R-:W-:Y:S05]  /*1410*/  @P0 BRA `(.L_x_32) ;  /* 0x0000000000400947 */ /* 0x000fea0003800000 */
[----:B------:R-:W-:Y:S01]  /*1420*/  DMUL R4, R6, 8.11296384146066816958e+31 ;  /* 0x4690000006047828 */ /* 0x000fe20000000000 */
[----:B------:R-:W-:Y:S02]  /*1430*/  IMAD.MOV.U32 R22, RZ, RZ, 0x0 ;  /* 0x00000000ff167424 */ /* 0x000fe400078e00ff */
[----:B------:R-:W-:Y:S02]  /*1440*/  IMAD.MOV.U32 R6, RZ, RZ, RZ ;  /* 0x000000ffff067224 */ /* 0x000fe400078e00ff */
[----:B------:R-:W-:Y:S01]  /*1450*/  IMAD.MOV.U32 R23, RZ, RZ, 0x3fd80000 ;  /* 0x3fd80000ff177424 */ /* 0x000fe200078e00ff */
[----:B------:R-:W0:Y:S03]  /*1460*/  MUFU.RSQ64H R7, R5 ;  /* 0x0000000500077308 */ /* 0x000e260000001c00 */
[----:B0-----:R-:W-:-:S08]  /*1470*/  DMUL R8, R6, R6 ;  /* 0x0000000606087228 */ /* 0x001fd00000000000 */
[----:B------:R-:W-:-:S08]  /*1480*/  DFMA R8, R4, -R8, 1 ;  /* 0x3ff000000408742b */ /* 0x000fd00000000808 */
[----:B------:R-:W-:Y:S02]  /*1490*/  DFMA R22, R8, R22, 0.5 ;  /* 0x3fe000000816742b */ /* 0x000fe40000000016 */
[----:B------:R-:W-:-:S08]  /*14a0*/  DMUL R8, R6, R8 ;  /* 0x0000000806087228 */ /* 0x000fd00000000000 */
[----:B------:R-:W-:-:S08]  /*14b0*/  DFMA R8, R22, R8, R6 ;  /* 0x000000081608722b */ /* 0x000fd00000000006 */
[----:B------:R-:W-:Y:S02]  /*14c0*/  DMUL R6, R4, R8 ;  /* 0x0000000804067228 */ /* 0x000fe40000000000 */
[----:B------:R-:W-:-:S06]  /*14d0*/  VIADD R9, R9, 0xfff00000 ;  /* 0xfff0000009097836 */ /* 0x000fcc0000000000 */
[----:B------:R-:W-:-:S08]  /*14e0*/  DFMA R22, R6, -R6, R4 ;  /* 0x800000060616722b */ /* 0x000fd00000000004 */
[----:B------:R-:W-:-:S10]  /*14f0*/  DFMA R4, R8, R22, R6 ;  /* 0x000000160804722b */ /* 0x000fd40000000006 */
[----:B------:R-:W-:Y:S01]  /*1500*/  VIADD R5, R5, 0xfcb00000 ;  /* 0xfcb0000005057836 */ /* 0x000fe20000000000 */
[----:B------:R-:W-:Y:S06]  /*1510*/  BRA `(.L_x_31) ;  /* 0x0000000000047947 */ /* 0x000fec0003800000 */
.L_x_32:
[----:B------:R-:W-:-:S11]  /*1520*/  DADD R4, R6, R6 ;  /* 0x0000000006047229 */ /* 0x000fd60000000006 */
.L_x_31:
[----:B------:R-:W-:Y:S05]  /*1530*/  BSYNC.RECONVERGENT B1 ;  /* 0x0000000000017941 */ /* 0x000fea0003800200 */
.L_x_29:
[----:B------:R-:W-:Y:S02]  /*1540*/  IMAD.MOV.U32 R8, RZ, RZ, R4 ;  /* 0x000000ffff087224 */ /* 0x000fe400078e0004 */
[----:B------:R-:W-:Y:S02]  /*1550*/  IMAD.MOV.U32 R9, RZ, RZ, R5 ;  /* 0x000000ffff097224 */ /* 0x000fe400078e0005 */
[----:B------:R-:W-:Y:S02]  /*1560*/  IMAD.MOV.U32 R4, RZ, RZ, R0 ;  /* 0x000000ffff047224 */ /* 0x000fe400078e0000 */
[----:B------:R-:W-:-:S04]  /*1570*/  IMAD.MOV.U32 R5, RZ, RZ, 0x0 ;  /* 0x00000000ff057424 */ /* 0x000fc800078e00ff */
[----:B------:R-:W-:Y:S05]  /*1580*/  RET.REL.NODEC R4 `(_Z14compute_kernelPK4Vec3PdiPS_i) ;  /* 0xffffffe8049c7950 */ /* 0x000fea0003c3ffff */
        .type           $_Z14compute_kernelPK4Vec3PdiPS_i$__internal_accurate_pow,@function
        .size           $_Z14compute_kernelPK4Vec3PdiPS_i$__internal_accurate_pow,(.L_x_36 - $_Z14compute_kernelPK4Vec3PdiPS_i$__internal_accurate_pow)
$_Z14compute_kernelPK4Vec3PdiPS_i$__internal_accurate_pow:
[----:B------:R-:W-:Y:S01]  /*1590*/  ISETP.GT.U32.AND P2, PT, R45, 0xfffff, PT ;  /* 0x000fffff2d00780c */ /* 0x000fe20003f44070 */
[--C-:B------:R-:W-:Y:S01]  /*15a0*/  IMAD.MOV.U32 R29, RZ, RZ, R45.reuse ;  /* 0x000000ffff1d7224 */ /* 0x100fe200078e002d */
[----:B------:R-:W-:Y:S01]  /*15b0*/  UMOV UR6, 0x7d2cafe2 ;  /* 0x7d2cafe200067882 */ /* 0x000fe20000000000 */
[----:B------:R-:W-:Y:S01]  /*15c0*/  IMAD.MOV.U32 R36, RZ, RZ, RZ ;  /* 0x000000ffff247224 */ /* 0x000fe200078e00ff */
[----:B------:R-:W-:Y:S01]  /*15d0*/  UMOV UR7, 0x3eb0f5ff ;  /* 0x3eb0f5ff00077882 */ /* 0x000fe20000000000 */
[----:B------:R-:W-:Y:S01]  /*15e0*/  IMAD.MOV.U32 R32, RZ, RZ, 0x41ad3b5a ;  /* 0x41ad3b5aff207424 */ /* 0x000fe200078e00ff */
[----:B------:R-:W-:Y:S01]  /*15f0*/  SHF.R.U32.HI R45, RZ, 0x14, R45 ;  /* 0x00000014ff2d7819 */ /* 0x000fe2000001162d */
[----:B------:R-:W-:Y:S01]  /*1600*/  IMAD.MOV.U32 R33, RZ, RZ, 0x3ed0f5d2 ;  /* 0x3ed0f5d2ff217424 */ /* 0x000fe200078e00ff */
[----:B------:R-:W-:Y:S01]  /*1610*/  UMOV UR10, 0x3b39803f ;  /* 0x3b39803f000a7882 */ /* 0x000fe20000000000 */
[----:B------:R-:W-:-:S04]  /*1620*/  UMOV UR11, 0x3c7abc9e ;  /* 0x3c7abc9e000b7882 */ /* 0x000fc80000000000 */
[----:B------:R-:W-:-:S10]  /*1630*/  @!P2 DMUL R38, R28, 1.80143985094819840000e+16 ;  /* 0x435000001c26a828 */ /* 0x000fd40000000000 */
[----:B------:R-:W-:Y:S01]  /*1640*/  @!P2 MOV R29, R39 ;  /* 0x00000027001da202 */ /* 0x000fe20000000f00 */
[----:B------:R-:W-:Y:S01]  /*1650*/  @!P2 IMAD.MOV.U32 R28, RZ, RZ, R38 ;  /* 0x000000ffff1ca224 */ /* 0x000fe200078e0026 */
[----:B------:R-:W-:Y:S02]  /*1660*/  @!P2 LEA.HI R45, R39, 0xffffffca, RZ, 0xc ;  /* 0xffffffca272da811 */ /* 0x000fe400078f60ff */
[----:B------:R-:W-:Y:S01]  /*1670*/  LOP3.LUT R29, R29, 0x800fffff, RZ, 0xc0, !PT ;  /* 0x800fffff1d1d7812 */ /* 0x000fe200078ec0ff */
[----:B------:R-:W-:-:S03]  /*1680*/  IMAD.MOV.U32 R30, RZ, RZ, R28 ;  /* 0x000000ffff1e7224 */ /* 0x000fc600078e001c */
[----:B------:R-:W-:-:S04]  /*1690*/  LOP3.LUT R31, R29, 0x3ff00000, RZ, 0xfc, !PT ;  /* 0x3ff000001d1f7812 */ /* 0x000fc800078efcff */
[----:B------:R-:W-:-:S13]  /*16a0*/  ISETP.GE.U32.AND P3, PT, R31, 0x3ff6a09f, PT ;  /* 0x3ff6a09f1f00780c */ /* 0x000fda0003f66070 */
[----:B------:R-:W-:-:S04]  /*16b0*/  @P3 VIADD R29, R31, 0xfff00000 ;  /* 0xfff000001f1d3836 */ /* 0x000fc80000000000 */
[----:B------:R-:W-:-:S06]  /*16c0*/  @P3 IMAD.MOV.U32 R31, RZ, RZ, R29 ;  /* 0x000000ffff1f3224 */ /* 0x000fcc00078e001d */
[C---:B------:R-:W-:Y:S02]  /*16d0*/  DADD R34, R30.reuse, 1 ;  /* 0x3ff000001e227429 */ /* 0x040fe40000000000 */
[----:B------:R-:W-:-:S04]  /*16e0*/  DADD R30, R30, -1 ;  /* 0xbff000001e1e7429 */ /* 0x000fc80000000000 */
[----:B------:R-:W0:Y:S02]  /*16f0*/  MUFU.RCP64H R37, R35 ;  /* 0x0000002300257308 */ /* 0x000e240000001800 */
[----:B0-----:R-:W-:-:S08]  /*1700*/  DFMA R28, -R34, R36, 1 ;  /* 0x3ff00000221c742b */ /* 0x001fd00000000124 */
[----:B------:R-:W-:-:S08]  /*1710*/  DFMA R28, R28, R28, R28 ;  /* 0x0000001c1c1c722b */ /* 0x000fd0000000001c */
[----:B------:R-:W-:-:S08]  /*1720*/  DFMA R36, R36, R28, R36 ;  /* 0x0000001c2424722b */ /* 0x000fd00000000024 */
[----:B------:R-:W-:-:S08]  /*1730*/  DMUL R28, R30, R36 ;  /* 0x000000241e1c7228 */ /* 0x000fd00000000000 */
[----:B------:R-:W-:-:S08]  /*1740*/  DFMA R28, R30, R36, R28 ;  /* 0x000000241e1c722b */ /* 0x000fd0000000001c */
[----:B------:R-:W-:-:S08]  /*1750*/  DMUL R40, R28, R28 ;  /* 0x0000001c1c287228 */ /* 0x000fd00000000000 */
[----:B------:R-:W-:Y:S01]  /*1760*/  DFMA R32, R40, UR6, R32 ;  /* 0x0000000628207c2b */ /* 0x000fe20008000020 */
[----:B------:R-:W-:Y:S01]  /*1770*/  UMOV UR6, 0x75488a3f ;  /* 0x75488a3f00067882 */ /* 0x000fe20000000000 */
[----:B------:R-:W-:-:S06]  /*1780*/  UMOV UR7, 0x3ef3b20a ;  /* 0x3ef3b20a00077882 */ /* 0x000fcc0000000000 */
[----:B------:R-:W-:Y:S01]  /*1790*/  DFMA R34, R40, R32, UR6 ;  /* 0x0000000628227e2b */ /* 0x000fe20008000020 */
[----:B------:R-:W-:Y:S01]  /*17a0*/  UMOV UR6, 0xe4faecd5 ;  /* 0xe4faecd500067882 */ /* 0x000fe20000000000 */
[----:B------:R-:W-:Y:S01]  /*17b0*/  UMOV UR7, 0x3f1745cd ;  /* 0x3f1745cd00077882 */ /* 0x000fe20000000000 */
[----:B------:R-:W-:-:S05]  /*17c0*/  DADD R32, R30, -R28 ;  /* 0x000000001e207229 */ /* 0x000fca000000081c */
[----:B------:R-:W-:Y:S01]  /*17d0*/  DFMA R34, R40, R34, UR6 ;  /* 0x0000000628227e2b */ /* 0x000fe20008000022 */
[----:B------:R-:W-:Y:S01]  /*17e0*/  UMOV UR6, 0x258a578b ;  /* 0x258a578b00067882 */ /* 0x000fe20000000000 */
[----:B------:R-:W-:Y:S01]  /*17f0*/  UMOV UR7, 0x3f3c71c7 ;  /* 0x3f3c71c700077882 */ /* 0x000fe20000000000 */
[----:B------:R-:W-:-:S05]  /*1800*/  DADD R32, R32, R32 ;  /* 0x0000000020207229 */ /* 0x000fca0000000020 */
[----:B------:R-:W-:Y:S01]  /*1810*/  DFMA R34, R40, R34, UR6 ;  /* 0x0000000628227e2b */ /* 0x000fe20008000022 */
[----:B------:R-:W-:Y:S01]  /*1820*/  UMOV UR6, 0x9242b910 ;  /* 0x9242b91000067882 */ /* 0x000fe20000000000 */
[----:B------:R-:W-:Y:S01]  /*1830*/  UMOV UR7, 0x3f624924 ;  /* 0x3f62492400077882 */ /* 0x000fe20000000000 */
[----:B------:R-:W-:-:S05]  /*1840*/  DFMA R32, R30, -R28, R32 ;  /* 0x8000001c1e20722b */ /* 0x000fca0000000020 */
[----:B------:R-:W-:Y:S01]  /*1850*/  DFMA R34, R40, R34, UR6 ;  /* 0x0000000628227e2b */ /* 0x000fe20008000022 */
[----:B------:R-:W-:Y:S01]  /*1860*/  UMOV UR6, 0x99999dfb ;  /* 0x99999dfb00067882 */ /* 0x000fe20000000000 */
[----:B------:R-:W-:Y:S01]  /*1870*/  UMOV UR7, 0x3f899999 ;  /* 0x3f89999900077882 */ /* 0x000fe20000000000 */
[----:B------:R-:W-:-:S05]  /*1880*/  DMUL R32, R36, R32 ;  /* 0x0000002024207228 */ /* 0x000fca0000000000 */
[----:B------:R-:W-:Y:S01]  /*1890*/  DFMA R34, R40, R34, UR6 ;  /* 0x0000000628227e2b */ /* 0x000fe20008000022 */
[----:B------:R-:W-:Y:S01]  /*18a0*/  UMOV UR6, 0x55555555 ;  /* 0x5555555500067882 */ /* 0x000fe20000000000 */
[----:B------:R-:W-:-:S03]  /*18b0*/  UMOV UR7, 0x3fb55555 ;  /* 0x3fb5555500077882 */ /* 0x000fc60000000000 */
[----:B------:R-:W-:Y:S02]  /*18c0*/  VIADD R39, R33, 0x100000 ;  /* 0x0010000021277836 */ /* 0x000fe40000000000 */
[----:B------:R-:W-:Y:S01]  /*18d0*/  IMAD.MOV.U32 R38, RZ, RZ, R32 ;  /* 0x000000ffff267224 */ /* 0x000fe200078e0020 */
[----:B------:R-:W-:-:S08]  /*18e0*/  DFMA R30, R40, R34, UR6 ;  /* 0x00000006281e7e2b */ /* 0x000fd00008000022 */
[----:B------:R-:W-:Y:S01]  /*18f0*/  DADD R36, -R30, UR6 ;  /* 0x000000061e247e29 */ /* 0x000fe20008000100 */
[----:B------:R-:W-:Y:S01]  /*1900*/  UMOV UR6, 0xb9e7b0 ;  /* 0x00b9e7b000067882 */ /* 0x000fe20000000000 */
[----:B------:R-:W-:-:S06]  /*1910*/  UMOV UR7, 0x3c46a4cb ;  /* 0x3c46a4cb00077882 */ /* 0x000fcc0000000000 */
[----:B------:R-:W-:Y:S02]  /*1920*/  DFMA R34, R40, R34, R36 ;  /* 0x000000222822722b */ /* 0x000fe40000000024 */
[----:B------:R-:W-:-:S06]  /*1930*/  DMUL R36, R28, R28 ;  /* 0x0000001c1c247228 */ /* 0x000fcc0000000000 */
[----:B------:R-:W-:Y:S01]  /*1940*/  DADD R34, R34, -UR6 ;  /* 0x8000000622227e29 */ /* 0x000fe20008000000 */
[----:B------:R-:W-:Y:S01]  /*1950*/  UMOV UR6, 0x80000000 ;  /* 0x8000000000067882 */ /* 0x000fe20000000000 */
[----:B------:R-:W-:Y:S01]  /*1960*/  DFMA R40, R28, R28, -R36 ;  /* 0x0000001c1c28722b */ /* 0x000fe20000000824 */
[----:B------:R-:W-:-:S07]  /*1970*/  UMOV UR7, 0x43300000 ;  /* 0x4330000000077882 */ /* 0x000fce0000000000 */
[C---:B------:R-:W-:Y:S02]  /*1980*/  DFMA R38, R28.reuse, R38, R40 ;  /* 0x000000261c26722b */ /* 0x040fe40000000028 */
[----:B------:R-:W-:-:S08]  /*1990*/  DMUL R40, R28, R36 ;  /* 0x000000241c287228 */ /* 0x000fd00000000000 */
[----:B------:R-:W-:-:S08]  /*19a0*/  DFMA R42, R28, R36, -R40 ;  /* 0x000000241c2a722b */ /* 0x000fd00000000828 */
[----:B------:R-:W-:Y:S02]  /*19b0*/  DFMA R42, R32, R36, R42 ;  /* 0x00000024202a722b */ /* 0x000fe4000000002a */
[----:B------:R-:W-:-:S06]  /*19c0*/  DADD R36, R30, R34 ;  /* 0x000000001e247229 */ /* 0x000fcc0000000022 */
[----:B------:R-:W-:Y:S02]  /*19d0*/  DFMA R38, R28, R38, R42 ;  /* 0x000000261c26722b */ /* 0x000fe4000000002a */
[----:B------:R-:W-:-:S08]  /*19e0*/  DADD R42, R30, -R36 ;  /* 0x000000001e2a7229 */ /* 0x000fd00000000824 */
[----:B------:R-:W-:Y:S02]  /*19f0*/  DADD R42, R34, R42 ;  /* 0x00000000222a7229 */ /* 0x000fe4000000002a */
[----:B------:R-:W-:-:S08]  /*1a00*/  DMUL R34, R36, R40 ;  /* 0x0000002824227228 */ /* 0x000fd00000000000 */
[----:B------:R-:W-:-:S08]  /*1a10*/  DFMA R30, R36, R40, -R34 ;  /* 0x00000028241e722b */ /* 0x000fd00000000822 */
[----:B------:R-:W-:-:S08]  /*1a20*/  DFMA R30, R36, R38, R30 ;  /* 0x00000026241e722b */ /* 0x000fd0000000001e */
[----:B------:R-:W-:-:S08]  /*1a30*/  DFMA R42, R42, R40, R30 ;  /* 0x000000282a2a722b */ /* 0x000fd0000000001e */
[----:B------:R-:W-:-:S08]  /*1a40*/  DADD R30, R34, R42 ;  /* 0x00000000221e7229 */ /* 0x000fd0000000002a */
[--C-:B------:R-:W-:Y:S02]  /*1a50*/  DADD R36, R28, R30.reuse ;  /* 0x000000001c247229 */ /* 0x100fe4000000001e */
[----:B------:R-:W-:-:S06]  /*1a60*/  DADD R34, R34, -R30 ;  /* 0x0000000022227229 */ /* 0x000fcc000000081e */
[----:B------:R-:W-:Y:S02]  /*1a70*/  DADD R28, R28, -R36 ;  /* 0x000000001c1c7229 */ /* 0x000fe40000000824 */
[----:B------:R-:W-:-:S06]  /*1a80*/  DADD R34, R42, R34 ;  /* 0x000000002a227229 */ /* 0x000fcc0000000022 */
[----:B------:R-:W-:Y:S01]  /*1a90*/  DADD R28, R30, R28 ;  /* 0x000000001e1c7229 */ /* 0x000fe2000000001c */
[C---:B------:R-:W-:Y:S02]  /*1aa0*/  VIADD R30, R45.reuse, 0xfffffc01 ;  /* 0xfffffc012d1e7836 */ /* 0x040fe40000000000 */
[----:B------:R-:W-:Y:S02]  /*1ab0*/  @P3 VIADD R30, R45, 0xfffffc02 ;  /* 0xfffffc022d1e3836 */ /* 0x000fe40000000000 */
[----:B------:R-:W-:-:S03]  /*1ac0*/  IMAD.MOV.U32 R31, RZ, RZ, 0x43300000 ;  /* 0x43300000ff1f7424 */ /* 0x000fc600078e00ff */
[----:B------:R-:W-:Y:S01]  /*1ad0*/  DADD R34, R34, R28 ;  /* 0x0000000022227229 */ /* 0x000fe2000000001c */
[----:B------:R-:W-:Y:S01]  /*1ae0*/  LOP3.LUT R30, R30, 0x80000000, RZ, 0x3c, !PT ;  /* 0x800000001e1e7812 */ /* 0x000fe200078e3cff */
[----:B------:R-:W-:-:S05]  /*1af0*/  IMAD.MOV.U32 R45, RZ, RZ, R3 ;  /* 0x000000ffff2d7224 */ /* 0x000fca00078e0003 */
[----:B------:R-:W-:Y:S01]  /*1b00*/  DADD R30, R30, -UR6 ;  /* 0x800000061e1e7e29 */ /* 0x000fe20008000000 */
[----:B------:R-:W-:Y:S01]  /*1b10*/  UMOV UR6, 0xfefa39ef ;  /* 0xfefa39ef00067882 */ /* 0x000fe20000000000 */
[----:B------:R-:W-:Y:S01]  /*1b20*/  DADD R34, R32, R34 ;  /* 0x0000000020227229 */ /* 0x000fe20000000022 */
[----:B------:R-:W-:Y:S01]  /*1b30*/  UMOV UR7, 0x3fe62e42 ;  /* 0x3fe62e4200077882 */ /* 0x000fe20000000000 */
[----:B------:R-:W-:-:S04]  /*1b40*/  SHF.L.U32 R3, R45, 0x1, RZ ;  /* 0x000000012d037819 */ /* 0x000fc800000006ff */
[----:B------:R-:W-:Y:S02]  /*1b50*/  ISETP.GT.U32.AND P2, PT, R3, -0x2000001, PT ;  /* 0xfdffffff0300780c */ /* 0x000fe40003f44070 */
[----:B------:R-:W-:-:S08]  /*1b60*/  DADD R32, R36, R34 ;  /* 0x0000000024207229 */ /* 0x000fd00000000022 */
[--C-:B------:R-:W-:Y:S02]  /*1b70*/  DFMA R28, R30, UR6, R32.reuse ;  /* 0x000000061e1c7c2b */ /* 0x100fe40008000020 */
[----:B------:R-:W-:-:S06]  /*1b80*/  DADD R38, R36, -R32 ;  /* 0x0000000024267229 */ /* 0x000fcc0000000820 */
[----:B------:R-:W-:Y:S02]  /*1b90*/  DFMA R36, R30, -UR6, R28 ;  /* 0x800000061e247c2b */ /* 0x000fe4000800001c */
[----:B------:R-:W-:-:S06]  /*1ba0*/  DADD R38, R34, R38 ;  /* 0x0000000022267229 */ /* 0x000fcc0000000026 */
[----:B------:R-:W-:-:S08]  /*1bb0*/  DADD R36, -R32, R36 ;  /* 0x0000000020247229 */ /* 0x000fd00000000124 */
[----:B------:R-:W-:-:S08]  /*1bc0*/  DADD R36, R38, -R36 ;  /* 0x0000000026247229 */ /* 0x000fd00000000824 */
[----:B------:R-:W-:Y:S01]  /*1bd0*/  DFMA R30, R30, UR10, R36 ;  /* 0x0000000a1e1e7c2b */ /* 0x000fe20008000024 */
[----:B------:R-:W-:Y:S01]  /*1be0*/  LOP3.LUT R37, R45, 0xff0fffff, RZ, 0xc0, !PT ;  /* 0xff0fffff2d257812 */ /* 0x000fe200078ec0ff */
[----:B------:R-:W-:-:S03]  /*1bf0*/  IMAD.MOV.U32 R36, RZ, RZ, R44 ;  /* 0x000000ffff247224 */ /* 0x000fc600078e002c */
[----:B------:R-:W-:-:S03]  /*1c00*/  SEL R37, R37, R45, P2 ;  /* 0x0000002d25257207 */ /* 0x000fc60001000000 */
[----:B------:R-:W-:-:S08]  /*1c10*/  DADD R32, R28, R30 ;  /* 0x000000001c207229 */ /* 0x000fd0000000001e */
[----:B------:R-:W-:Y:S02]  /*1c20*/  DADD R34, R28, -R32 ;  /* 0x000000001c227229 */ /* 0x000fe40000000820 */
[----:B------:R-:W-:-:S06]  /*1c30*/  DMUL R28, R32, R36 ;  /* 0x00000024201c7228 */ /* 0x000fcc0000000000 */
[----:B------:R-:W-:Y:S02]  /*1c40*/  DADD R34, R30, R34 ;  /* 0x000000001e227229 */ /* 0x000fe40000000022 */
[----:B------:R-:W-:-:S08]  /*1c50*/  DFMA R32, R32, R36, -R28 ;  /* 0x000000242020722b */ /* 0x000fd0000000081c */
[----:B------:R-:W-:Y:S01]  /*1c60*/  DFMA R34, R34, R36, R32 ;  /* 0x000000242222722b */ /* 0x000fe20000000020 */
[----:B------:R-:W-:Y:S02]  /*1c70*/  IMAD.MOV.U32 R32, RZ, RZ, 0x652b82fe ;  /* 0x652b82feff207424 */ /* 0x000fe400078e00ff */
[----:B------:R-:W-:-:S05]  /*1c80*/  IMAD.MOV.U32 R33, RZ, RZ, 0x3ff71547 ;  /* 0x3ff71547ff217424 */ /* 0x000fca00078e00ff */
[----:B------:R-:W-:-:S08]  /*1c90*/  DADD R30, R28, R34 ;  /* 0x000000001c1e7229 */ /* 0x000fd00000000022 */
[----:B------:R-:W-:Y:S02]  /*1ca0*/  DFMA R32, R30, R32, 6.75539944105574400000e+15 ;  /* 0x433800001e20742b */ /* 0x000fe40000000020 */
[----:B------:R-:W-:Y:S01]  /*1cb0*/  FSETP.GEU.AND P2, PT, |R31|, 4.1917929649353027344, PT ;  /* 0x4086232b1f00780b */ /* 0x000fe20003f4e200 */
[----:B------:R-:W-:-:S05]  /*1cc0*/  DADD R28, R28, -R30 ;  /* 0x000000001c1c7229 */ /* 0x000fca000000081e */
[----:B------:R-:W-:-:S03]  /*1cd0*/  DADD R36, R32, -6.75539944105574400000e+15 ;  /* 0xc338000020247429 */ /* 0x000fc60000000000 */
[----:B------:R-:W-:-:S05]  /*1ce0*/  DADD R34, R34, R28 ;  /* 0x0000000022227229 */ /* 0x000fca000000001c */
        /* <DEDUP_REMOVED lines=42> */
[----:B------:R-:W-:Y:S02]  /*1f90*/  @!P2 LEA.HI R3, R32, R32, RZ, 0x1 ;  /* 0x000000202003a211 */ /* 0x000fe400078f08ff */
[----:B------:R-:W-:Y:S02]  /*1fa0*/  FSEL R29, R29, RZ, P3 ;  /* 0x000000ff1d1d7208 */ /* 0x000fe40001800000 */
[----:B------:R-:W-:-:S05]  /*1fb0*/  @!P2 SHF.R.S32.HI R3, RZ, 0x1, R3 ;  /* 0x00000001ff03a819 */ /* 0x000fca0000011403 */
[----:B------:R-:W-:Y:S02]  /*1fc0*/  @!P2 IMAD.IADD R30, R32, 0x1, -R3 ;  /* 0x00000001201ea824 */ /* 0x000fe400078e0a03 */
[----:B------:R-:W-:-:S03]  /*1fd0*/  @!P2 IMAD R37, R3, 0x100000, R37 ;  /* 0x001000000325a824 */ /* 0x000fc600078e0225 */
[----:B------:R-:W-:Y:S01]  /*1fe0*/  @!P2 LEA R31, R30, 0x3ff00000, 0x14 ;  /* 0x3ff000001e1fa811 */ /* 0x000fe200078ea0ff */
[----:B------:R-:W-:-:S06]  /*1ff0*/  @!P2 IMAD.MOV.U32 R30, RZ, RZ, RZ ;  /* 0x000000ffff1ea224 */ /* 0x000fcc00078e00ff */
[----:B------:R-:W-:-:S11]  /*2000*/  @!P2 DMUL R28, R36, R30 ;  /* 0x0000001e241ca228 */ /* 0x000fd60000000000 */
.L_x_33:
[----:B------:R-:W-:Y:S02]  /*2010*/  DFMA R34, R34, R28, R28 ;  /* 0x0000001c2222722b */ /* 0x000fe4000000001c */
[----:B------:R-:W-:-:S08]  /*2020*/  DSETP.NEU.AND P2, PT, |R28|, +INF , PT ;  /* 0x7ff000001c00742a */ /* 0x000fd00003f4d200 */
[----:B------:R-:W-:Y:S01]  /*2030*/  FSEL R3, R28, R34, !P2 ;  /* 0x000000221c037208 */ /* 0x000fe20005000000 */
[----:B------:R-:W-:Y:S01]  /*2040*/  IMAD.MOV.U32 R28, RZ, RZ, R0 ;  /* 0x000000ffff1c7224 */ /* 0x000fe200078e0000 */
[----:B------:R-:W-:Y:S01]  /*2050*/  FSEL R34, R29, R35, !P2 ;  /* 0x000000231d227208 */ /* 0x000fe20005000000 */
[----:B------:R-:W-:-:S04]  /*2060*/  IMAD.MOV.U32 R29, RZ, RZ, 0x0 ;  /* 0x00000000ff1d7424 */ /* 0x000fc800078e00ff */
[----:B------:R-:W-:Y:S05]  /*2070*/  RET.REL.NODEC R28 `(_Z14compute_kernelPK4Vec3PdiPS_i) ;  /* 0xffffffdc1ce07950 */ /* 0x000fea0003c3ffff */
.L_x_34:
        /* <DEDUP_REMOVED lines=16> */
.L_x_36:


//--------------------- .nv.shared.reserved.0     --------------------------
	.section	.nv.shared.reserved.0,"aw",@nobits
	.weak		__nv_reservedSMEM_offset_0_alias
	.size		__nv_reservedSMEM_offset_0_alias, 0, 64
	.other		__nv_reservedSMEM_offset_0_alias,@"STO_CUDA_RESERVED_SHARED STV_DEFAULT"
__nv_reservedSMEM_offset_0_alias:
	.zero		0
	.zero		64


//--------------------- .nv.global                --------------------------
	.section	.nv.global,"aw",@nobits
.nv.global:
	.type		_ZN34_INTERNAL_4f1050ec_4_k_cu_848cf31c6thrust24THRUST_300001_SM_1000_NS3seqE,@object
	.size		_ZN34_INTERNAL_4f1050ec_4_k_cu_848cf31c6thrust24THRUST_300001_SM_1000_NS3seqE,(_ZN34_INTERNAL_4f1050ec_4_k_cu_848cf31c4cuda3std3__48in_placeE - _ZN34_INTERNAL_4f1050ec_4_k_cu_848cf31c6thrust24THRUST_300001_SM_1000_NS3seqE)
_ZN34_INTERNAL_4f1050ec_4_k_cu_848cf31c6thrust24THRUST_300001_SM_1000_NS3seqE:
	.zero		1
	.type		_ZN34_INTERNAL_4f1050ec_4_k_cu_848cf31c4cuda3std3__48in_placeE,@object
	.size		_ZN34_INTERNAL_4f1050ec_4_k_cu_848cf31c4cuda3std3__48in_placeE,(_ZN34_INTERNAL_4f1050ec_4_k_cu_848cf31c4cuda3std6ranges3__45__cpo4sizeE - _ZN34_INTERNAL_4f1050ec_4_k_cu_848cf31c4cuda3std3__48in_placeE)
_ZN34_INTERNAL_4f1050ec_4_k_cu_848cf31c4cuda3std3__48in_placeE:
	.zero		1
	.type		_ZN34_INTERNAL_4f1050ec_4_k_cu_848cf31c4cuda3std6ranges3__45__cpo4sizeE,@object
	.size		_ZN34_INTERNAL_4f1050ec_4_k_cu_848cf31c4cuda3std6ranges3__45__cpo4sizeE,(_ZN34_INTERNAL_4f1050ec_4_k_cu_848cf31c6thrust24THRUST_300001_SM_1000_NS12placeholders2_3E - _ZN34_INTERNAL_4f1050ec_4_k_cu_848cf31c4cuda3std6ranges3__45__cpo4sizeE)
_ZN34_INTERNAL_4f1050ec_4_k_cu_848cf31c4cuda3std6ranges3__45__cpo4sizeE:
	.zero		1
	.type		_ZN34_INTERNAL_4f1050ec_4_k_cu_848cf31c6thrust24THRUST_300001_SM_1000_NS12placeholders2_3E,@object
	.size		_ZN34_INTERNAL_4f1050ec_4_k_cu_848cf31c6thrust24THRUST_300001_SM_1000_NS12placeholders2_3E,(_ZN34_INTERNAL_4f1050ec_4_k_cu_848cf31c4cuda3std3__45__cpo6cbeginE - _ZN34_INTERNAL_4f1050ec_4_k_cu_848cf31c6thrust24THRUST_300001_SM_1000_NS12placeholders2_3E)
_ZN34_INTERNAL_4f1050ec_4_k_cu_848cf31c6thrust24THRUST_300001_SM_1000_NS12placeholders2_3E:
	.zero		1
	.type		_ZN34_INTERNAL_4f1050ec_4_k_cu_848cf31c4cuda3std3__45__cpo6cbeginE,@object
	.size		_ZN34_INTERNAL_4f1050ec_4_k_cu_848cf31c4cuda3std3__45__cpo6cbeginE,(_ZN34_INTERNAL_4f1050ec_4_k_cu_848cf31c4cuda3std6ranges3__45__cpo6cbeginE - _ZN34_INTERNAL_4f1050ec_4_k_cu_848cf31c4cuda3std3__45__cpo6cbeginE)
_ZN34_INTERNAL_4f1050ec_4_k_cu_848cf31c4cuda3std3__45__cpo6cbeginE:
	.zero		1
	.type		_ZN34_INTERNAL_4f1050ec_4_k_cu_848cf31c4cuda3std6ranges3__45__cpo6cbeginE,@object
	.size		_ZN34_INTERNAL_4f1050ec_4_k_cu_848cf31c4cuda3std6ranges3__45__cpo6cbeginE,(_ZN34_INTERNAL_4f1050ec_4_k_cu_848cf31c6thrust24THRUST_300001_SM_1000_NS12placeholders2_7E - _ZN34_INTERNAL_4f1050ec_4_k_cu_848cf31c4cuda3std6ranges3__45__cpo6cbeginE)
_ZN34_INTERNAL_4f1050ec_4_k_cu_848cf31c4cuda3std6ranges3__45__cpo6cbeginE:
	.zero		1
	.type		_ZN34_INTERNAL_4f1050ec_4_k_cu_848cf31c6thrust24THRUST_300001_SM_1000_NS12placeholders2_7E,@object
	.size		_ZN34_INTERNAL_4f1050ec_4_k_cu_848cf31c6thrust24THRUST_300001_SM_1000_NS12placeholders2_7E,(_ZN34_INTERNAL_4f1050ec_4_k_cu_848cf31c4cuda3std3__45__cpo7crbeginE - _ZN34_INTERNAL_4f1050ec_4_k_cu_848cf31c6thrust24THRUST_300001_SM_1000_NS12placeholders2_7E)
_ZN34_INTERNAL_4f1050ec_4_k_cu_848cf31c6thrust24THRUST_300001_SM_1000_NS12placeholders2_7E:
	.zero		1
	.type		_ZN34_INTERNAL_4f1050ec_4_k_cu_848cf31c4cuda3std3__45__cpo7crbeginE,@object
	.size		_ZN34_INTERNAL_4f1050ec_4_k_cu_848cf31c4cuda3std3__45__cpo7crbeginE,(_ZN34_INTERNAL_4f1050ec_4_k_cu_848cf31c4cuda3std6ranges3__45__cpo4nextE - _ZN34_INTERNAL_4f1050ec_4_k_cu_848cf31c4cuda3std3__45__cpo7crbeginE)
_ZN34_INTERNAL_4f1050ec_4_k_cu_848cf31c4cuda3std3__45__cpo7crbeginE:
	.zero		1
	.type		_ZN34_INTERNAL_4f1050ec_4_k_cu_848cf31c4cuda3std6ranges3__45__cpo4nextE,@object
	.size		_ZN34_INTERNAL_4f1050ec_4_k_cu_848cf31c4cuda3std6ranges3__45__cpo4nextE,(_ZN34_INTERNAL_4f1050ec_4_k_cu_848cf31c4cuda3std6ranges3__45__cpo4swapE - _ZN34_INTERNAL_4f1050ec_4_k_cu_848cf31c4cuda3std6ranges3__45__cpo4nextE)
_ZN34_INTERNAL_4f1050ec_4_k_cu_848cf31c4cuda3std6ranges3__45__cpo4nextE:
	.zero		1
	.type		_ZN34_INTERNAL_4f1050ec_4_k_cu_848cf31c4cuda3std6ranges3__45__cpo4swapE,@object
	.size		_ZN34_INTERNAL_4f1050ec_4_k_cu_848cf31c4cuda3std6ranges3__45__cpo4swapE,(_ZN34_INTERNAL_4f1050ec_4_k_cu_848cf31c6thrust24THRUST_300001_SM_1000_NS8cuda_cub10par_nosyncE - _ZN34_INTERNAL_4f1050ec_4_k_cu_848cf31c4cuda3std6ranges3__45__cpo4swapE)
_ZN34_INTERNAL_4f1050ec_4_k_cu_848cf31c4cuda3std6ranges3__45__cpo4swapE:
	.zero		1
	.type		_ZN34_INTERNAL_4f1050ec_4_k_cu_848cf31c6thrust24THRUST_300001_SM_1000_NS8cuda_cub10par_nosyncE,@object
	.size		_ZN34_INTERNAL_4f1050ec_4_k_cu_848cf31c6thrust24THRUST_300001_SM_1000_NS8cuda_cub10par_nosyncE,(_ZN34_INTERNAL_4f1050ec_4_k_cu_848cf31c6thrust24THRUST_300001_SM_1000_NS12placeholders2_9E - _ZN34_INTERNAL_4f1050ec_4_k_cu_848cf31c6thrust24THRUST_300001_SM_1000_NS8cuda_cub10par_nosyncE)
_ZN34_INTERNAL_4f1050ec_4_k_cu_848cf31c6thrust24THRUST_300001_SM_1000_NS8cuda_cub10par_nosyncE:
	.zero		1
	.type		_ZN34_INTERNAL_4f1050ec_4_k_cu_848cf31c6thrust24THRUST_300001_SM_1000_NS12placeholders2_9E,@object
	.size		_ZN34_INTERNAL_4f1050ec_4_k_cu_848cf31c6thrust24THRUST_300001_SM_1000_NS12placeholders2_9E,(_ZN34_INTERNAL_4f1050ec_4_k_cu_848cf31c4cuda3std3__436_GLOBAL__N__4f1050ec_4_k_cu_848cf31c6ignoreE - _ZN34_INTERNAL_4f1050ec_4_k_cu_848cf31c6thrust24THRUST_300001_SM_1000_NS12placeholders2_9E)
_ZN34_INTERNAL_4f1050ec_4_k_cu_848cf31c6thrust24THRUST_300001_SM_1000_NS12placeholders2_9E:
	.zero		1
	.type		_ZN34_INTERNAL_4f1050ec_4_k_cu_848cf31c4cuda3std3__436_GLOBAL__N__4f1050ec_4_k_cu_848cf31c6ignoreE,@object
	.size		_ZN34_INTERNAL_4f1050ec_4_k_cu_848cf31c4cuda3std3__436_GLOBAL__N__4f1050ec_4_k_cu_848cf31c6ignoreE,(_ZN34_INTERNAL_4f1050ec_4_k_cu_848cf31c4cuda3std6ranges3__45__cpo4dataE - _ZN34_INTERNAL_4f1050ec_4_k_cu_848cf31c4cuda3std3__436_GLOBAL__N__4f1050ec_4_k_cu_848cf31c6ignoreE)
_ZN34_INTERNAL_4f1050ec_4_k_cu_848cf31c4cuda3std3__436_GLOBAL__N__4f1050ec_4_k_cu_848cf31c6ignoreE:
	.zero		1
	.type		_ZN34_INTERNAL_4f1050ec_4_k_cu_848cf31c4cuda3std6ranges3__45__cpo4dataE,@object
	.size		_ZN34_INTERNAL_4f1050ec_4_k_cu_848cf31c4cuda3std6ranges3__45__cpo4dataE,(_ZN34_INTERNAL_4f1050ec_4_k_cu_848cf31c6thrust24THRUST_300001_SM_1000_NS12placeholders2_1E - _ZN34_INTERNAL_4f1050ec_4_k_cu_848cf31c4cuda3std6ranges3__45__cpo4dataE)
_ZN34_INTERNAL_4f1050ec_4_k_cu_848cf31c4cuda3std6ranges3__45__cpo4dataE:
	.zero		1
	.type		_ZN34_INTERNAL_4f1050ec_4_k_cu_848cf31c6thrust24THRUST_300001_SM_1000_NS12placeholders2_1E,@object
	.size		_ZN34_INTERNAL_4f1050ec_4_k_cu_848cf31c6thrust24THRUST_300001_SM_1000_NS12placeholders2_1E,(_ZN34_INTERNAL_4f1050ec_4_k_cu_848cf31c4cuda3std3__45__cpo5beginE - _ZN34_INTERNAL_4f1050ec_4_k_cu_848cf31c6thrust24THRUST_300001_SM_1000_NS12placeholders2_1E)
_ZN34_INTERNAL_4f1050ec_4_k_cu_848cf31c6thrust24THRUST_300001_SM_1000_NS12placeholders2_1E:
	.zero		1
	.type		_ZN34_INTERNAL_4f1050ec_4_k_cu_848cf31c4cuda3std3__45__cpo5beginE,@object
	.size		_ZN34_INTERNAL_4f1050ec_4_k_cu_848cf31c4cuda3std3__45__cpo5beginE,(_ZN34_INTERNAL_4f1050ec_4_k_cu_848cf31c4cuda3std6ranges3__45__cpo5beginE - _ZN34_INTERNAL_4f1050ec_4_k_cu_848cf31c4cuda3std3__45__cpo5beginE)
_ZN34_INTERNAL_4f1050ec_4_k_cu_848cf31c4cuda3std3__45__cpo5beginE:
	.zero		1
	.type		_ZN34_INTERNAL_4f1050ec_4_k_cu_848cf31c4cuda3std6ranges3__45__cpo5beginE,@object
	.size		_ZN34_INTERNAL_4f1050ec_4_k_cu_848cf31c4cuda3std6ranges3__45__cpo5beginE,(_ZN34_INTERNAL_4f1050ec_4_k_cu_848cf31c6thrust24THRUST_300001_SM_1000_NS12placeholders2_5E - _ZN34_INTERNAL_4f1050ec_4_k_cu_848cf31c4cuda3std6ranges3__45__cpo5beginE)
_ZN34_INTERNAL_4f1050ec_4_k_cu_848cf31c4cuda3std6ranges3__45__cpo5beginE:
	.zero		1
	.type		_ZN34_INTERNAL_4f1050ec_4_k_cu_848cf31c6thrust24THRUST_300001_SM_1000_NS12placeholders2_5E,@object
	.size		_ZN34_INTERNAL_4f1050ec_4_k_cu_848cf31c6thrust24THRUST_300001_SM_1000_NS12placeholders2_5E,(_ZN34_INTERNAL_4f1050ec_4_k_cu_848cf31c4cuda3std3__45__cpo6rbeginE - _ZN34_INTERNAL_4f1050ec_4_k_cu_848cf31c6thrust24THRUST_300001_SM_1000_NS12placeholders2_5E)
_ZN34_INTERNAL_4f1050ec_4_k_cu_848cf31c6thrust24THRUST_300001_SM_1000_NS12placeholders2_5E:
	.zero		1
	.type		_ZN34_INTERNAL_4f1050ec_4_k_cu_848cf31c4cuda3std3__45__cpo6rbeginE,@object
	.size		_ZN34_INTERNAL_4f1050ec_4_k_cu_848cf31c4cuda3std3__45__cpo6rbeginE,(_ZN34_INTERNAL_4f1050ec_4_k_cu_848cf31c4cuda3std6ranges3__45__cpo7advanceE - _ZN34_INTERNAL_4f1050ec_4_k_cu_848cf31c4cuda3std3__45__cpo6rbeginE)
_ZN34_INTERNAL_4f1050ec_4_k_cu_848cf31c4cuda3std3__45__cpo6rbeginE:
	.zero		1
	.type		_ZN34_INTERNAL_4f1050ec_4_k_cu_848cf31c4cuda3std6ranges3__45__cpo7advanceE,@object
	.size		_ZN34_INTERNAL_4f1050ec_4_k_cu_848cf31c4cuda3std6ranges3__45__cpo7advanceE,(_ZN34_INTERNAL_4f1050ec_4_k_cu_848cf31c4cuda3std3__47nulloptE - _ZN34_INTERNAL_4f1050ec_4_k_cu_848cf31c4cuda3std6ranges3__45__cpo7advanceE)
_ZN34_INTERNAL_4f1050ec_4_k_cu_848cf31c4cuda3std6ranges3__45__cpo7advanceE:
	.zero		1
	.type		_ZN34_INTERNAL_4f1050ec_4_k_cu_848cf31c4cuda3std3__47nulloptE,@object
	.size		_ZN34_INTERNAL_4f1050ec_4_k_cu_848cf31c4cuda3std3__47nulloptE,(_ZN34_INTERNAL_4f1050ec_4_k_cu_848cf31c4cuda3std6ranges3__45__cpo8distanceE - _ZN34_INTERNAL_4f1050ec_4_k_cu_848cf31c4cuda3std3__47nulloptE)
_ZN34_INTERNAL_4f1050ec_4_k_cu_848cf31c4cuda3std3__47nulloptE:
	.zero		1
	.type		_ZN34_INTERNAL_4f1050ec_4_k_cu_848cf31c4cuda3std6ranges3__45__cpo8distanceE,@object
	.size		_ZN34_INTERNAL_4f1050ec_4_k_cu_848cf31c4cuda3std6ranges3__45__cpo8distanceE,(_ZN34_INTERNAL_4f1050ec_4_k_cu_848cf31c6thrust24THRUST_300001_SM_1000_NS12placeholders3_10E - _ZN34_INTERNAL_4f1050ec_4_k_cu_848cf31c4cuda3std6ranges3__45__cpo8distanceE)
_ZN34_INTERNAL_4f1050ec_4_k_cu_848cf31c4cuda3std6ranges3__45__cpo8distanceE:
	.zero		1
	.type		_ZN34_INTERNAL_4f1050ec_4_k_cu_848cf31c6thrust24THRUST_300001_SM_1000_NS12placeholders3_10E,@object
	.size		_ZN34_INTERNAL_4f1050ec_4_k_cu_848cf31c6thrust24THRUST_300001_SM_1000_NS12placeholders3_10E,(_ZN34_INTERNAL_4f1050ec_4_k_cu_848cf31c4cuda3std3__419piecewise_constructE - _ZN34_INTERNAL_4f1050ec_4_k_cu_848cf31c6thrust24THRUST_300001_SM_1000_NS12placeholders3_10E)
_ZN34_INTERNAL_4f1050ec_4_k_cu_848cf31c6thrust24THRUST_300001_SM_1000_NS12placeholders3_10E:
	.zero		1
	.type		_ZN34_INTERNAL_4f1050ec_4_k_cu_848cf31c4cuda3std3__419piecewise_constructE,@object
	.size		_ZN34_INTERNAL_4f1050ec_4_k_cu_848cf31c4cuda3std3__419piecewise_constructE,(_ZN34_INTERNAL_4f1050ec_4_k_cu_848cf31c4cuda3std6ranges3__45__cpo5cdataE - _ZN34_INTERNAL_4f1050ec_4_k_cu_848cf31c4cuda3std3__419piecewise_constructE)
_ZN34_INTERNAL_4f1050ec_4_k_cu_848cf31c4cuda3std3__419piecewise_constructE:
	.zero		1
	.type		_ZN34_INTERNAL_4f1050ec_4_k_cu_848cf31c4cuda3std6ranges3__45__cpo5cdataE,@object
	.size		_ZN34_INTERNAL_4f1050ec_4_k_cu_848cf31c4cuda3std6ranges3__45__cpo5cdataE,(_ZN34_INTERNAL_4f1050ec_4_k_cu_848cf31c6thrust24THRUST_300001_SM_1000_NS12placeholders2_2E - _ZN34_INTERNAL_4f1050ec_4_k_cu_848cf31c4cuda3std6ranges3__45__cpo5cdataE)
_ZN34_INTERNAL_4f1050ec_4_k_cu_848cf31c4cuda3std6ranges3__45__cpo5cdataE:
	.zero		1
	.type		_ZN34_INTERNAL_4f1050ec_4_k_cu_848cf31c6thrust24THRUST_300001_SM_1000_NS12placeholders2_2E,@object
	.size		_ZN34_INTERNAL_4f1050ec_4_k_cu_848cf31c6thrust24THRUST_300001_SM_1000_NS12placeholders2_2E,(_ZN34_INTERNAL_4f1050ec_4_k_cu_848cf31c4cuda3std3__45__cpo3endE - _ZN34_INTERNAL_4f1050ec_4_k_cu_848cf31c6thrust24THRUST_300001_SM_1000_NS12placeholders2_2E)
_ZN34_INTERNAL_4f1050ec_4_k_cu_848cf31c6thrust24THRUST_300001_SM_1000_NS12placeholders2_2E:
	.zero		1
	.type		_ZN34_INTERNAL_4f1050ec_4_k_cu_848cf31c4cuda3std3__45__cpo3endE,@object
	.size		_ZN34_INTERNAL_4f1050ec_4_k_cu_848cf31c4cuda3std3__45__cpo3endE,(_ZN34_INTERNAL_4f1050ec_4_k_cu_848cf31c4cuda3std6ranges3__45__cpo3endE - _ZN34_INTERNAL_4f1050ec_4_k_cu_848cf31c4cuda3std3__45__cpo3endE)
_ZN34_INTERNAL_4f1050ec_4_k_cu_848cf31c4cuda3std3__45__cpo3endE:
	.zero		1
	.type		_ZN34_INTERNAL_4f1050ec_4_k_cu_848cf31c4cuda3std6ranges3__45__cpo3endE,@object
	.size		_ZN34_INTERNAL_4f1050ec_4_k_cu_848cf31c4cuda3std6ranges3__45__cpo3endE,(_ZN34_INTERNAL_4f1050ec_4_k_cu_848cf31c6thrust24THRUST_300001_SM_1000_NS12placeholders2_6E - _ZN34_INTERNAL_4f1050ec_4_k_cu_848cf31c4cuda3std6ranges3__45__cpo3endE)
_ZN34_INTERNAL_4f1050ec_4_k_cu_848cf31c4cuda3std6ranges3__45__cpo3endE:
	.zero		1
	.type		_ZN34_INTERNAL_4f1050ec_4_k_cu_848cf31c6thrust24THRUST_300001_SM_1000_NS12placeholders2_6E,@object
	.size		_ZN34_INTERNAL_4f1050ec_4_k_cu_848cf31c6thrust24THRUST_300001_SM_1000_NS12placeholders2_6E,(_ZN34_INTERNAL_4f1050ec_4_k_cu_848cf31c4cuda3std3__45__cpo4rendE - _ZN34_INTERNAL_4f1050ec_4_k_cu_848cf31c6thrust24THRUST_300001_SM_1000_NS12placeholders2_6E)
_ZN34_INTERNAL_4f1050ec_4_k_cu_848cf31c6thrust24THRUST_300001_SM_1000_NS12placeholders2_6E:
	.zero		1
	.type		_ZN34_INTERNAL_4f1050ec_4_k_cu_848cf31c4cuda3std3__45__cpo4rendE,@object
	.size		_ZN34_INTERNAL_4f1050ec_4_k_cu_848cf31c4cuda3std3__45__cpo4rendE,(_ZN34_INTERNAL_4f1050ec_4_k_cu_848cf31c4cuda3std6ranges3__45__cpo9iter_swapE - _ZN34_INTERNAL_4f1050ec_4_k_cu_848cf31c4cuda3std3__45__cpo4rendE)
_ZN34_INTERNAL_4f1050ec_4_k_cu_848cf31c4cuda3std3__45__cpo4rendE:
	.zero		1
	.type		_ZN34_INTERNAL_4f1050ec_4_k_cu_848cf31c4cuda3std6ranges3__45__cpo9iter_swapE,@object
	.size		_ZN34_INTERNAL_4f1050ec_4_k_cu_848cf31c4cuda3std6ranges3__45__cpo9iter_swapE,(_ZN34_INTERNAL_4f1050ec_4_k_cu_848cf31c4cuda3std3__48unexpectE - _ZN34_INTERNAL_4f1050ec_4_k_cu_848cf31c4cuda3std6ranges3__45__cpo9iter_swapE)
_ZN34_INTERNAL_4f1050ec_4_k_cu_848cf31c4cuda3std6ranges3__45__cpo9iter_swapE:
	.zero		1
	.type		_ZN34_INTERNAL_4f1050ec_4_k_cu_848cf31c4cuda3std3__48unexpectE,@object
	.size		_ZN34_INTERNAL_4f1050ec_4_k_cu_848cf31c4cuda3std3__48unexpectE,(_ZN34_INTERNAL_4f1050ec_4_k_cu_848cf31c6thrust24THRUST_300001_SM_1000_NS8cuda_cub3parE - _ZN34_INTERNAL_4f1050ec_4_k_cu_848cf31c4cuda3std3__48unexpectE)
_ZN34_INTERNAL_4f1050ec_4_k_cu_848cf31c4cuda3std3__48unexpectE:
	.zero		1
	.type		_ZN34_INTERNAL_4f1050ec_4_k_cu_848cf31c6thrust24THRUST_300001_SM_1000_NS8cuda_cub3parE,@object
	.size		_ZN34_INTERNAL_4f1050ec_4_k_cu_848cf31c6thrust24THRUST_300001_SM_1000_NS8cuda_cub3parE,(_ZN34_INTERNAL_4f1050ec_4_k_cu_848cf31c6thrust24THRUST_300001_SM_1000_NS12placeholders2_4E - _ZN34_INTERNAL_4f1050ec_4_k_cu_848cf31c6thrust24THRUST_300001_SM_1000_NS8cuda_cub3parE)
_ZN34_INTERNAL_4f1050ec_4_k_cu_848cf31c6thrust24THRUST_300001_SM_1000_NS8cuda_cub3parE:
	.zero		1
	.type		_ZN34_INTERNAL_4f1050ec_4_k_cu_848cf31c6thrust24THRUST_300001_SM_1000_NS12placeholders2_4E,@object
	.size		_ZN34_INTERNAL_4f1050ec_4_k_cu_848cf31c6thrust24THRUST_300001_SM_1000_NS12placeholders2_4E,(_ZN34_INTERNAL_4f1050ec_4_k_cu_848cf31c4cuda3std3__45__cpo4cendE - _ZN34_INTERNAL_4f1050ec_4_k_cu_848cf31c6thrust24THRUST_300001_SM_1000_NS12placeholders2_4E)
_ZN34_INTERNAL_4f1050ec_4_k_cu_848cf31c6thrust24THRUST_300001_SM_1000_NS12placeholders2_4E:
	.zero		1
	.type		_ZN34_INTERNAL_4f1050ec_4_k_cu_848cf31c4cuda3std3__45__cpo4cendE,@object
	.size		_ZN34_INTERNAL_4f1050ec_4_k_cu_848cf31c4cuda3std3__45__cpo4cendE,(_ZN34_INTERNAL_4f1050ec_4_k_cu_848cf31c4cuda3std6ranges3__45__cpo4cendE - _ZN34_INTERNAL_4f1050ec_4_k_cu_848cf31c4cuda3std3__45__cpo4cendE)
_ZN34_INTERNAL_4f1050ec_4_k_cu_848cf31c4cuda3std3__45__cpo4cendE:
	.zero		1
	.type		_ZN34_INTERNAL_4f1050ec_4_k_cu_848cf31c4cuda3std6ranges3__45__cpo4cendE,@object
	.size		_ZN34_INTERNAL_4f1050ec_4_k_cu_848cf31c4cuda3std6ranges3__45__cpo4cendE,(_ZN34_INTERNAL_4f1050ec_4_k_cu_848cf31c4cuda3std3__420unreachable_sentinelE - _ZN34_INTERNAL_4f1050ec_4_k_cu_848cf31c4cuda3std6ranges3__45__cpo4cendE)
_ZN34_INTERNAL_4f1050ec_4_k_cu_848cf31c4cuda3std6ranges3__45__cpo4cendE:
	.zero		1
	.type		_ZN34_INTERNAL_4f1050ec_4_k_cu_848cf31c4cuda3std3__420unreachable_sentinelE,@object
	.size		_ZN34_INTERNAL_4f1050ec_4_k_cu_848cf31c4cuda3std3__420unreachable_sentinelE,(_ZN34_INTERNAL_4f1050ec_4_k_cu_848cf31c4cuda3std6ranges3__45__cpo5ssizeE - _ZN34_INTERNAL_4f1050ec_4_k_cu_848cf31c4cuda3std3__420unreachable_sentinelE)
_ZN34_INTERNAL_4f1050ec_4_k_cu_848cf31c4cuda3std3__420unreachable_sentinelE:
	.zero		1
	.type		_ZN34_INTERNAL_4f1050ec_4_k_cu_848cf31c4cuda3std6ranges3__45__cpo5ssizeE,@object
	.size		_ZN34_INTERNAL_4f1050ec_4_k_cu_848cf31c4cuda3std6ranges3__45__cpo5ssizeE,(_ZN34_INTERNAL_4f1050ec_4_k_cu_848cf31c6thrust24THRUST_300001_SM_1000_NS12placeholders2_8E - _ZN34_INTERNAL_4f1050ec_4_k_cu_848cf31c4cuda3std6ranges3__45__cpo5ssizeE)
_ZN34_INTERNAL_4f1050ec_4_k_cu_848cf31c4cuda3std6ranges3__45__cpo5ssizeE:
	.zero		1
	.type		_ZN34_INTERNAL_4f1050ec_4_k_cu_848cf31c6thrust24THRUST_300001_SM_1000_NS12placeholders2_8E,@object
	.size		_ZN34_INTERNAL_4f1050ec_4_k_cu_848cf31c6thrust24THRUST_300001_SM_1000_NS12placeholders2_8E,(_ZN34_INTERNAL_4f1050ec_4_k_cu_848cf31c4cuda3std3__45__cpo5crendE - _ZN34_INTERNAL_4f1050ec_4_k_cu_848cf31c6thrust24THRUST_300001_SM_1000_NS12placeholders2_8E)
_ZN34_INTERNAL_4f1050ec_4_k_cu_848cf31c6thrust24THRUST_300001_SM_1000_NS12placeholders2_8E:
	.zero		1
	.type		_ZN34_INTERNAL_4f1050ec_4_k_cu_848cf31c4cuda3std3__45__cpo5crendE,@object
	.size		_ZN34_INTERNAL_4f1050ec_4_k_cu_848cf31c4cuda3std3__45__cpo5crendE,(_ZN34_INTERNAL_4f1050ec_4_k_cu_848cf31c4cuda3std6ranges3__45__cpo4prevE - _ZN34_INTERNAL_4f1050ec_4_k_cu_848cf31c4cuda3std3__45__cpo5crendE)
_ZN34_INTERNAL_4f1050ec_4_k_cu_848cf31c4cuda3std3__45__cpo5crendE:
	.zero		1
	.type		_ZN34_INTERNAL_4f1050ec_4_k_cu_848cf31c4cuda3std6ranges3__45__cpo4prevE,@object
	.size		_ZN34_INTERNAL_4f1050ec_4_k_cu_848cf31c4cuda3std6ranges3__45__cpo4prevE,(_ZN34_INTERNAL_4f1050ec_4_k_cu_848cf31c4cuda3std6ranges3__45__cpo9iter_moveE - _ZN34_INTERNAL_4f1050ec_4_k_cu_848cf31c4cuda3std6ranges3__45__cpo4prevE)
_ZN34_INTERNAL_4f1050ec_4_k_cu_848cf31c4cuda3std6ranges3__45__cpo4prevE:
	.zero		1
	.type		_ZN34_INTERNAL_4f1050ec_4_k_cu_848cf31c4cuda3std6ranges3__45__cpo9iter_moveE,@object
	.size		_ZN34_INTERNAL_4f1050ec_4_k_cu_848cf31c4cuda3std6ranges3__45__cpo9iter_moveE,(_ZN34_INTERNAL_4f1050ec_4_k_cu_848cf31c6thrust24THRUST_300001_SM_1000_NS6system6detail10sequential3seqE - _ZN34_INTERNAL_4f1050ec_4_k_cu_848cf31c4cuda3std6ranges3__45__cpo9iter_moveE)
_ZN34_INTERNAL_4f1050ec_4_k_cu_848cf31c4cuda3std6ranges3__45__cpo9iter_moveE:
	.zero		1
	.type		_ZN34_INTERNAL_4f1050ec_4_k_cu_848cf31c6thrust24THRUST_300001_SM_1000_NS6system6detail10sequential3seqE,@object
	.size		_ZN34_INTERNAL_4f1050ec_4_k_cu_848cf31c6thrust24THRUST_300001_SM_1000_NS6system6detail10sequential3seqE,(.L_31 - _ZN34_INTERNAL_4f1050ec_4_k_cu_848cf31c6thrust24THRUST_300001_SM_1000_NS6system6detail10sequential3seqE)
_ZN34_INTERNAL_4f1050ec_4_k_cu_848cf31c6thrust24THRUST_300001_SM_1000_NS6system6detail10sequential3seqE:
	.zero		1
.L_31:


//--------------------- .nv.constant0._ZN3cub18CUB_300001_SM_10006detail8for_each13static_kernelINS2_12policy_hub_t12policy_500_tEmN6thrust24THRUST_300001_SM_1000_NS8cuda_cub20__uninitialized_fill7functorINS7_10device_ptrIdEEdEEEEvT0_T1_ --------------------------
	.section	.nv.constant0._ZN3cub18CUB_300001_SM_10006detail8for_each13static_kernelINS2_12policy_hub_t12policy_500_tEmN6thrust24THRUST_300001_SM_1000_NS8cuda_cub20__uninitialized_fill7functorINS7_10device_ptrIdEEdEEEEvT0_T1_,"a",@progbits
	.sectionflags	@""
	.align	4
.nv.constant0._ZN3cub18CUB_300001_SM_10006detail8for_each13static_kernelINS2_12policy_hub_t12policy_500_tEmN6thrust24THRUST_300001_SM_1000_NS8cuda_cub20__uninitialized_fill7functorINS7_10device_ptrIdEEdEEEEvT0_T1_:
	.zero		920


//--------------------- .nv.constant0._ZN3cub18CUB_300001_SM_10006detail11EmptyKernelIvEEvv --------------------------
	.section	.nv.constant0._ZN3cub18CUB_300001_SM_10006detail11EmptyKernelIvEEvv,"a",@progbits
	.sectionflags	@""
	.align	4
.nv.constant0._ZN3cub18CUB_300001_SM_10006detail11EmptyKernelIvEEvv:
	.zero		896


//--------------------- .nv.constant0._Z14compute_kernelPK4Vec3PdiPS_i --------------------------
	.section	.nv.constant0._Z14compute_kernelPK4Vec3PdiPS_i,"a",@progbits
	.sectionflags	@""
	.align	4
.nv.constant0._Z14compute_kernelPK4Vec3PdiPS_i:
	.zero		932


//--------------------- SYMBOLS --------------------------

	.type		.nv.reservedSmem.offset0,@object
	.size		.nv.reservedSmem.offset0,0x4
